	.headerflags	@"EF_CUDA_TEXMODE_UNIFIED EF_CUDA_64BIT_ADDRESS EF_CUDA_SM86 EF_CUDA_VIRTUAL_SM(EF_CUDA_SM86)"
	.elftype	@"ET_EXEC"


//--------------------- .nv.info                  --------------------------
	.section	.nv.info,"",@"SHT_CUDA_INFO"
	.align	4


	//----- nvinfo : EIATTR_REGCOUNT
	.align		4
        /*0000*/ 	.byte	0x04, 0x2f
        /*0002*/ 	.short	(.L_2 - .L_1)
	.align		4
.L_1:
        /*0004*/ 	.word	index@(triton_red_fused__to_copy_add_amax_amin_clamp_mul_native_layer_norm_reciprocal_10)
        /*0008*/ 	.word	0x0000003a


	//----- nvinfo : EIATTR_MIN_STACK_SIZE
	.align		4
.L_2:
        /*000c*/ 	.byte	0x04, 0x12
        /*000e*/ 	.short	(.L_4 - .L_3)
	.align		4
.L_3:
        /*0010*/ 	.word	index@(triton_red_fused__to_copy_add_amax_amin_clamp_mul_native_layer_norm_reciprocal_10)
        /*0014*/ 	.word	0x00000000


	//----- nvinfo : EIATTR_FRAME_SIZE
	.align		4
.L_4:
        /*0018*/ 	.byte	0x04, 0x11
        /*001a*/ 	.short	(.L_6 - .L_5)
	.align		4
.L_5:
        /*001c*/ 	.word	index@(triton_red_fused__to_copy_add_amax_amin_clamp_mul_native_layer_norm_reciprocal_10)
        /*0020*/ 	.word	0x00000000


	//----- nvinfo : EIATTR_MIN_STACK_SIZE
	.align		4
.L_6:
        /*0024*/ 	.byte	0x04, 0x12
        /*0026*/ 	.short	(.L_8 - .L_7)
	.align		4
.L_7:
        /*0028*/ 	.word	index@(triton_red_fused__to_copy_add_amax_amin_clamp_mul_native_layer_norm_reciprocal_10)
        /*002c*/ 	.word	0x00000000
.L_8:


//--------------------- .nv.info.triton_red_fused__to_copy_add_amax_amin_clamp_mul_native_layer_norm_reciprocal_10 --------------------------
	.section	.nv.info.triton_red_fused__to_copy_add_amax_amin_clamp_mul_native_layer_norm_reciprocal_10,"",@"SHT_CUDA_INFO"
	.sectionflags	@""
	.align	4


	//----- nvinfo : EIATTR_CUDA_API_VERSION
	.align		4
        /*0000*/ 	.byte	0x04, 0x37
        /*0002*/ 	.short	(.L_10 - .L_9)
.L_9:
        /*0004*/ 	.word	0x0000007c


	//----- nvinfo : EIATTR_SW2861232_WAR
	.align		4
.L_10:
        /*0008*/ 	.byte	0x01, 0x35
	.zero		2


	//----- nvinfo : EIATTR_PARAM_CBANK
	.align		4
        /*000c*/ 	.byte	0x04, 0x0a
        /*000e*/ 	.short	(.L_12 - .L_11)
	.align		4
.L_11:
        /*0010*/ 	.word	index@(.nv.constant0.triton_red_fused__to_copy_add_amax_amin_clamp_mul_native_layer_norm_reciprocal_10)
        /*0014*/ 	.short	0x0160
        /*0016*/ 	.short	0x0078


	//----- nvinfo : EIATTR_CBANK_PARAM_SIZE
	.align		4
.L_12:
        /*0018*/ 	.byte	0x03, 0x19
        /*001a*/ 	.short	0x0078


	//----- nvinfo : EIATTR_KPARAM_INFO
	.align		4
        /*001c*/ 	.byte	0x04, 0x17
        /*001e*/ 	.short	(.L_14 - .L_13)
.L_13:
        /*0020*/ 	.word	0x00000000
        /*0024*/ 	.short	0x000f
        /*0026*/ 	.short	0x0070
        /*0028*/ 	.byte	0x00, 0xf4, 0x21, 0x00


	//----- nvinfo : EIATTR_KPARAM_INFO
	.align		4
.L_14:
        /*002c*/ 	.byte	0x04, 0x17
        /*002e*/ 	.short	(.L_16 - .L_15)
.L_15:
        /*0030*/ 	.word	0x00000000
        /*0034*/ 	.short	0x000e
        /*0036*/ 	.short	0x006c
        /*0038*/ 	.byte	0x00, 0xf0, 0x11, 0x00


	//----- nvinfo : EIATTR_KPARAM_INFO
	.align		4
.L_16:
        /*003c*/ 	.byte	0x04, 0x17
        /*003e*/ 	.short	(.L_18 - .L_17)
.L_17:
        /*0040*/ 	.word	0x00000000
        /*0044*/ 	.short	0x000d
        /*0046*/ 	.short	0x0068
        /*0048*/ 	.byte	0x00, 0xf0, 0x11, 0x00


	//----- nvinfo : EIATTR_KPARAM_INFO
	.align		4
.L_18:
        /*004c*/ 	.byte	0x04, 0x17
        /*004e*/ 	.short	(.L_20 - .L_19)
.L_19:
        /*0050*/ 	.word	0x00000000
        /*0054*/ 	.short	0x000c
        /*0056*/ 	.short	0x0060
        /*0058*/ 	.byte	0x00, 0xf4, 0x21, 0x00


	//----- nvinfo : EIATTR_KPARAM_INFO
	.align		4
.L_20:
        /*005c*/ 	.byte	0x04, 0x17
        /*005e*/ 	.short	(.L_22 - .L_21)
.L_21:
        /*0060*/ 	.word	0x00000000
        /*0064*/ 	.short	0x000b
        /*0066*/ 	.short	0x0058
        /*0068*/ 	.byte	0x00, 0xf4, 0x21, 0x00


	//----- nvinfo : EIATTR_KPARAM_INFO
	.align		4
.L_22:
        /*006c*/ 	.byte	0x04, 0x17
        /*006e*/ 	.short	(.L_24 - .L_23)
.L_23:
        /*0070*/ 	.word	0x00000000
        /*0074*/ 	.short	0x000a
        /*0076*/ 	.short	0x0050
        /*0078*/ 	.byte	0x00, 0xf4, 0x21, 0x00


	//----- nvinfo : EIATTR_KPARAM_INFO
	.align		4
.L_24:
        /*007c*/ 	.byte	0x04, 0x17
        /*007e*/ 	.short	(.L_26 - .L_25)
.L_25:
        /*0080*/ 	.word	0x00000000
        /*0084*/ 	.short	0x0009
        /*0086*/ 	.short	0x0048
        /*0088*/ 	.byte	0x00, 0xf4, 0x21, 0x00


	//----- nvinfo : EIATTR_KPARAM_INFO
	.align		4
.L_26:
        /*008c*/ 	.byte	0x04, 0x17
        /*008e*/ 	.short	(.L_28 - .L_27)
.L_27:
        /*0090*/ 	.word	0x00000000
        /*0094*/ 	.short	0x0008
        /*0096*/ 	.short	0x0040
        /*0098*/ 	.byte	0x00, 0xf4, 0x21, 0x00


	//----- nvinfo : EIATTR_KPARAM_INFO
	.align		4
.L_28:
        /*009c*/ 	.byte	0x04, 0x17
        /*009e*/ 	.short	(.L_30 - .L_29)
.L_29:
        /*00a0*/ 	.word	0x00000000
        /*00a4*/ 	.short	0x0007
        /*00a6*/ 	.short	0x0038
        /*00a8*/ 	.byte	0x00, 0xf4, 0x21, 0x00


	//----- nvinfo : EIATTR_KPARAM_INFO
	.align		4
.L_30:
        /*00ac*/ 	.byte	0x04, 0x17
        /*00ae*/ 	.short	(.L_32 - .L_31)
.L_31:
        /*00b0*/ 	.word	0x00000000
        /*00b4*/ 	.short	0x0006
        /*00b6*/ 	.short	0x0030
        /*00b8*/ 	.byte	0x00, 0xf4, 0x21, 0x00


	//----- nvinfo : EIATTR_KPARAM_INFO
	.align		4
.L_32:
        /*00bc*/ 	.byte	0x04, 0x17
        /*00be*/ 	.short	(.L_34 - .L_33)
.L_33:
        /*00c0*/ 	.word	0x00000000
        /*00c4*/ 	.short	0x0005
        /*00c6*/ 	.short	0x0028
        /*00c8*/ 	.byte	0x00, 0xf4, 0x21, 0x00


	//----- nvinfo : EIATTR_KPARAM_INFO
	.align		4
.L_34:
        /*00cc*/ 	.byte	0x04, 0x17
        /*00ce*/ 	.short	(.L_36 - .L_35)
.L_35:
        /*00d0*/ 	.word	0x00000000
        /*00d4*/ 	.short	0x0004
        /*00d6*/ 	.short	0x0020
        /*00d8*/ 	.byte	0x00, 0xf4, 0x21, 0x00


	//----- nvinfo : EIATTR_KPARAM_INFO
	.align		4
.L_36:
        /*00dc*/ 	.byte	0x04, 0x17
        /*00de*/ 	.short	(.L_38 - .L_37)
.L_37:
        /*00e0*/ 	.word	0x00000000
        /*00e4*/ 	.short	0x0003
        /*00e6*/ 	.short	0x0018
        /*00e8*/ 	.byte	0x00, 0xf4, 0x21, 0x00


	//----- nvinfo : EIATTR_KPARAM_INFO
	.align		4
.L_38:
        /*00ec*/ 	.byte	0x04, 0x17
        /*00ee*/ 	.short	(.L_40 - .L_39)
.L_39:
        /*00f0*/ 	.word	0x00000000
        /*00f4*/ 	.short	0x0002
        /*00f6*/ 	.short	0x0010
        /*00f8*/ 	.byte	0x00, 0xf4, 0x21, 0x00


	//----- nvinfo : EIATTR_KPARAM_INFO
	.align		4
.L_40:
        /*00fc*/ 	.byte	0x04, 0x17
        /*00fe*/ 	.short	(.L_42 - .L_41)
.L_41:
        /*0100*/ 	.word	0x00000000
        /*0104*/ 	.short	0x0001
        /*0106*/ 	.short	0x0008
        /*0108*/ 	.byte	0x00, 0xf4, 0x21, 0x00


	//----- nvinfo : EIATTR_KPARAM_INFO
	.align		4
.L_42:
        /*010c*/ 	.byte	0x04, 0x17
        /*010e*/ 	.short	(.L_44 - .L_43)
.L_43:
        /*0110*/ 	.word	0x00000000
        /*0114*/ 	.short	0x0000
        /*0116*/ 	.short	0x0000
        /*0118*/ 	.byte	0x00, 0xf4, 0x21, 0x00


	//----- nvinfo : EIATTR_MAXREG_COUNT
	.align		4
.L_44:
        /*011c*/ 	.byte	0x03, 0x1b
        /*011e*/ 	.short	0x0080


	//----- nvinfo : EIATTR_COOP_GROUP_MASK_REGIDS
	.align		4
        /*0120*/ 	.byte	0x04, 0x29
        /*0122*/ 	.short	(.L_46 - .L_45)


	//   ....[0]....
.L_45:
        /*0124*/ 	.word	0xffffffff


	//   ....[1]....
        /*0128*/ 	.word	0xffffffff


	//   ....[2]....
        /*012c*/ 	.word	0xffffffff


	//   ....[3]....
        /*0130*/ 	.word	0xffffffff


	//   ....[4]....
        /*0134*/ 	.word	0xffffffff


	//   ....[5]....
        /*0138*/ 	.word	0xffffffff


	//   ....[6]....
        /*013c*/ 	.word	0xffffffff


	//   ....[7]....
        /*0140*/ 	.word	0xffffffff


	//   ....[8]....
        /*0144*/ 	.word	0xffffffff


	//   ....[9]....
        /*0148*/ 	.word	0xffffffff


	//   ....[10]....
        /*014c*/ 	.word	0xffffffff


	//   ....[11]....
        /*0150*/ 	.word	0xffffffff


	//   ....[12]....
        /*0154*/ 	.word	0xffffffff


	//   ....[13]....
        /*0158*/ 	.word	0xffffffff


	//   ....[14]....
        /*015c*/ 	.word	0xffffffff


	//   ....[15]....
        /*0160*/ 	.word	0xffffffff


	//   ....[16]....
        /*0164*/ 	.word	0xffffffff


	//   ....[17]....
        /*0168*/ 	.word	0xffffffff


	//   ....[18]....
        /*016c*/ 	.word	0xffffffff


	//   ....[19]....
        /*0170*/ 	.word	0xffffffff


	//   ....[20]....
        /*0174*/ 	.word	0xffffffff


	//   ....[21]....
        /*0178*/ 	.word	0xffffffff


	//   ....[22]....
        /*017c*/ 	.word	0xffffffff


	//   ....[23]....
        /*0180*/ 	.word	0xffffffff


	//   ....[24]....
        /*0184*/ 	.word	0xffffffff


	//   ....[25]....
        /*0188*/ 	.word	0xffffffff


	//   ....[26]....
        /*018c*/ 	.word	0xffffffff


	//   ....[27]....
        /*0190*/ 	.word	0xffffffff


	//   ....[28]....
        /*0194*/ 	.word	0xffffffff


	//   ....[29]....
        /*0198*/ 	.word	0xffffffff


	//   ....[30]....
        /*019c*/ 	.word	0xffffffff


	//   ....[31]....
        /*01a0*/ 	.word	0xffffffff


	//   ....[32]....
        /*01a4*/ 	.word	0xffffffff


	//   ....[33]....
        /*01a8*/ 	.word	0xffffffff


	//   ....[34]....
        /*01ac*/ 	.word	0xffffffff


	//   ....[35]....
        /*01b0*/ 	.word	0xffffffff


	//   ....[36]....
        /*01b4*/ 	.word	0xffffffff


	//   ....[37]....
        /*01b8*/ 	.word	0xffffffff


	//   ....[38]....
        /*01bc*/ 	.word	0xffffffff


	//   ....[39]....
        /*01c0*/ 	.word	0xffffffff


	//   ....[40]....
        /*01c4*/ 	.word	0xffffffff


	//   ....[41]....
        /*01c8*/ 	.word	0xffffffff


	//   ....[42]....
        /*01cc*/ 	.word	0xffffffff


	//   ....[43]....
        /*01d0*/ 	.word	0xffffffff


	//   ....[44]....
        /*01d4*/ 	.word	0xffffffff


	//   ....[45]....
        /*01d8*/ 	.word	0xffffffff


	//   ....[46]....
        /*01dc*/ 	.word	0xffffffff


	//   ....[47]....
        /*01e0*/ 	.word	0xffffffff


	//   ....[48]....
        /*01e4*/ 	.word	0xffffffff


	//   ....[49]....
        /*01e8*/ 	.word	0xffffffff


	//   ....[50]....
        /*01ec*/ 	.word	0xffffffff


	//   ....[51]....
        /*01f0*/ 	.word	0xffffffff


	//   ....[52]....
        /*01f4*/ 	.word	0xffffffff


	//   ....[53]....
        /*01f8*/ 	.word	0xffffffff


	//   ....[54]....
        /*01fc*/ 	.word	0xffffffff


	//   ....[55]....
        /*0200*/ 	.word	0xffffffff


	//   ....[56]....
        /*0204*/ 	.word	0xffffffff


	//   ....[57]....
        /*0208*/ 	.word	0xffffffff


	//   ....[58]....
        /*020c*/ 	.word	0xffffffff


	//   ....[59]....
        /*0210*/ 	.word	0xffffffff


	//   ....[60]....
        /*0214*/ 	.word	0xffffffff


	//   ....[61]....
        /*0218*/ 	.word	0xffffffff


	//   ....[62]....
        /*021c*/ 	.word	0xffffffff


	//   ....[63]....
        /*0220*/ 	.word	0xffffffff


	//   ....[64]....
        /*0224*/ 	.word	0xffffffff


	//   ....[65]....
        /*0228*/ 	.word	0xffffffff


	//   ....[66]....
        /*022c*/ 	.word	0xffffffff


	//   ....[67]....
        /*0230*/ 	.word	0xffffffff


	//   ....[68]....
        /*0234*/ 	.word	0xffffffff


	//   ....[69]....
        /*0238*/ 	.word	0xffffffff


	//   ....[70]....
        /*023c*/ 	.word	0xffffffff


	//   ....[71]....
        /*0240*/ 	.word	0xffffffff


	//   ....[72]....
        /*0244*/ 	.word	0xffffffff


	//   ....[73]....
        /*0248*/ 	.word	0xffffffff


	//   ....[74]....
        /*024c*/ 	.word	0xffffffff


	//   ....[75]....
        /*0250*/ 	.word	0xffffffff


	//   ....[76]....
        /*0254*/ 	.word	0xffffffff


	//   ....[77]....
        /*0258*/ 	.word	0xffffffff


	//   ....[78]....
        /*025c*/ 	.word	0xffffffff


	//   ....[79]....
        /*0260*/ 	.word	0xffffffff


	//   ....[80]....
        /*0264*/ 	.word	0xffffffff


	//   ....[81]....
        /*0268*/ 	.word	0xffffffff


	//   ....[82]....
        /*026c*/ 	.word	0xffffffff


	//   ....[83]....
        /*0270*/ 	.word	0xffffffff


	//   ....[84]....
        /*0274*/ 	.word	0xffffffff


	//   ....[85]....
        /*0278*/ 	.word	0xffffffff


	//   ....[86]....
        /*027c*/ 	.word	0xffffffff


	//   ....[87]....
        /*0280*/ 	.word	0xffffffff


	//   ....[88]....
        /*0284*/ 	.word	0xffffffff


	//   ....[89]....
        /*0288*/ 	.word	0xffffffff


	//   ....[90]....
        /*028c*/ 	.word	0xffffffff


	//   ....[91]....
        /*0290*/ 	.word	0xffffffff


	//   ....[92]....
        /*0294*/ 	.word	0xffffffff


	//   ....[93]....
        /*0298*/ 	.word	0xffffffff


	//   ....[94]....
        /*029c*/ 	.word	0xffffffff


	//   ....[95]....
        /*02a0*/ 	.word	0xffffffff


	//   ....[96]....
        /*02a4*/ 	.word	0xffffffff


	//   ....[97]....
        /*02a8*/ 	.word	0xffffffff


	//   ....[98]....
        /*02ac*/ 	.word	0xffffffff


	//   ....[99]....
        /*02b0*/ 	.word	0xffffffff


	//   ....[100]....
        /*02b4*/ 	.word	0xffffffff


	//   ....[101]....
        /*02b8*/ 	.word	0xffffffff


	//   ....[102]....
        /*02bc*/ 	.word	0xffffffff


	//   ....[103]....
        /*02c0*/ 	.word	0xffffffff


	//----- nvinfo : EIATTR_COOP_GROUP_INSTR_OFFSETS
	.align		4
.L_46:
        /*02c4*/ 	.byte	0x04, 0x28
        /*02c6*/ 	.short	(.L_48 - .L_47)


	//   ....[0]....
.L_47:
        /*02c8*/ 	.word	0x00001100


	//   ....[1]....
        /*02cc*/ 	.word	0x00001120


	//   ....[2]....
        /*02d0*/ 	.word	0x00001130


	//   ....[3]....
        /*02d4*/ 	.word	0x00001140


	//   ....[4]....
        /*02d8*/ 	.word	0x00001150


	//   ....[5]....
        /*02dc*/ 	.word	0x00001160


	//   ....[6]....
        /*02e0*/ 	.word	0x00001180


	//   ....[7]....
        /*02e4*/ 	.word	0x00001230


	//   ....[8]....
        /*02e8*/ 	.word	0x00001280


	//   ....[9]....
        /*02ec*/ 	.word	0x00001310


	//   ....[10]....
        /*02f0*/ 	.word	0x000015d0


	//   ....[11]....
        /*02f4*/ 	.word	0x00001650


	//   ....[12]....
        /*02f8*/ 	.word	0x00001820


	//   ....[13]....
        /*02fc*/ 	.word	0x00001860


	//   ....[14]....
        /*0300*/ 	.word	0x00001890


	//   ....[15]....
        /*0304*/ 	.word	0x00001a00


	//   ....[16]....
        /*0308*/ 	.word	0x00001aa0


	//   ....[17]....
        /*030c*/ 	.word	0x00001ae0


	//   ....[18]....
        /*0310*/ 	.word	0x00001b20


	//   ....[19]....
        /*0314*/ 	.word	0x00001bd0


	//   ....[20]....
        /*0318*/ 	.word	0x00001f70


	//   ....[21]....
        /*031c*/ 	.word	0x00002030


	//   ....[22]....
        /*0320*/ 	.word	0x00002070


	//   ....[23]....
        /*0324*/ 	.word	0x000020c0


	//   ....[24]....
        /*0328*/ 	.word	0x00002130


	//   ....[25]....
        /*032c*/ 	.word	0x00002170


	//   ....[26]....
        /*0330*/ 	.word	0x000021c0


	//   ....[27]....
        /*0334*/ 	.word	0x00002210


	//   ....[28]....
        /*0338*/ 	.word	0x000023c0


	//   ....[29]....
        /*033c*/ 	.word	0x00002400


	//   ....[30]....
        /*0340*/ 	.word	0x00002440


	//   ....[31]....
        /*0344*/ 	.word	0x000024b0


	//   ....[32]....
        /*0348*/ 	.word	0x00002540


	//   ....[33]....
        /*034c*/ 	.word	0x00002580


	//   ....[34]....
        /*0350*/ 	.word	0x00002600


	//   ....[35]....
        /*0354*/ 	.word	0x00002640


	//   ....[36]....
        /*0358*/ 	.word	0x000027a0


	//   ....[37]....
        /*035c*/ 	.word	0x000027e0


	//   ....[38]....
        /*0360*/ 	.word	0x00002820


	//   ....[39]....
        /*0364*/ 	.word	0x00002860


	//   ....[40]....
        /*0368*/ 	.word	0x000028a0


	//   ....[41]....
        /*036c*/ 	.word	0x000028e0


	//   ....[42]....
        /*0370*/ 	.word	0x00002910


	//   ....[43]....
        /*0374*/ 	.word	0x00002940


	//   ....[44]....
        /*0378*/ 	.word	0x00002cc0


	//   ....[45]....
        /*037c*/ 	.word	0x00002cd0


	//   ....[46]....
        /*0380*/ 	.word	0x00002d10


	//   ....[47]....
        /*0384*/ 	.word	0x00002d50


	//   ....[48]....
        /*0388*/ 	.word	0x00002de0


	//   ....[49]....
        /*038c*/ 	.word	0x00002ea0


	//   ....[50]....
        /*0390*/ 	.word	0x00002ee0


	//   ....[51]....
        /*0394*/ 	.word	0x00002f20


	//   ....[52]....
        /*0398*/ 	.word	0x00002ff0


	//   ....[53]....
        /*039c*/ 	.word	0x00003040


	//   ....[54]....
        /*03a0*/ 	.word	0x00003110


	//   ....[55]....
        /*03a4*/ 	.word	0x00003180


	//   ....[56]....
        /*03a8*/ 	.word	0x00003b40


	//   ....[57]....
        /*03ac*/ 	.word	0x00003b70


	//   ....[58]....
        /*03b0*/ 	.word	0x00003b80


	//   ....[59]....
        /*03b4*/ 	.word	0x00003b90


	//   ....[60]....
        /*03b8*/ 	.word	0x00003bb0


	//   ....[61]....
        /*03bc*/ 	.word	0x00003bd0


	//   ....[62]....
        /*03c0*/ 	.word	0x00003c50


	//   ....[63]....
        /*03c4*/ 	.word	0x00003c80


	//   ....[64]....
        /*03c8*/ 	.word	0x00003cd0


	//   ....[65]....
        /*03cc*/ 	.word	0x00003d00


	//   ....[66]....
        /*03d0*/ 	.word	0x00003d60


	//   ....[67]....
        /*03d4*/ 	.word	0x00003da0


	//   ....[68]....
        /*03d8*/ 	.word	0x00003dd0


	//   ....[69]....
        /*03dc*/ 	.word	0x00003e00


	//   ....[70]....
        /*03e0*/ 	.word	0x00003e60


	//   ....[71]....
        /*03e4*/ 	.word	0x00003ea0


	//   ....[72]....
        /*03e8*/ 	.word	0x00003ed0


	//   ....[73]....
        /*03ec*/ 	.word	0x00003f00


	//   ....[74]....
        /*03f0*/ 	.word	0x00003f60


	//   ....[75]....
        /*03f4*/ 	.word	0x00003fa0


	//   ....[76]....
        /*03f8*/ 	.word	0x00003fd0


	//   ....[77]....
        /*03fc*/ 	.word	0x00004000


	//   ....[78]....
        /*0400*/ 	.word	0x00004080


	//   ....[79]....
        /*0404*/ 	.word	0x000040d0


	//   ....[80]....
        /*0408*/ 	.word	0x000041c0


	//   ....[81]....
        /*040c*/ 	.word	0x00004220


	//   ....[82]....
        /*0410*/ 	.word	0x00004250


	//   ....[83]....
        /*0414*/ 	.word	0x000042a0


	//   ....[84]....
        /*0418*/ 	.word	0x000042b0


	//   ....[85]....
        /*041c*/ 	.word	0x00004330


	//   ....[86]....
        /*0420*/ 	.word	0x00004360


	//   ....[87]....
        /*0424*/ 	.word	0x00004390


	//   ....[88]....
        /*0428*/ 	.word	0x000043d0


	//   ....[89]....
        /*042c*/ 	.word	0x00004420


	//   ....[90]....
        /*0430*/ 	.word	0x00004460


	//   ....[91]....
        /*0434*/ 	.word	0x000044a0


	//   ....[92]....
        /*0438*/ 	.word	0x000044e0


	//   ....[93]....
        /*043c*/ 	.word	0x00004520


	//   ....[94]....
        /*0440*/ 	.word	0x00004560


	//   ....[95]....
        /*0444*/ 	.word	0x00004590


	//   ....[96]....
        /*0448*/ 	.word	0x00004600


	//   ....[97]....
        /*044c*/ 	.word	0x00004620


	//   ....[98]....
        /*0450*/ 	.word	0x00004660


	//   ....[99]....
        /*0454*/ 	.word	0x000046e0


	//   ....[100]....
        /*0458*/ 	.word	0x00004880


	//   ....[101]....
        /*045c*/ 	.word	0x000048e0


	//   ....[102]....
        /*0460*/ 	.word	0x00004920


	//   ....[103]....
        /*0464*/ 	.word	0x00004960


	//----- nvinfo : EIATTR_EXIT_INSTR_OFFSETS
	.align		4
.L_48:
        /*0468*/ 	.byte	0x04, 0x1c
        /*046a*/ 	.short	(.L_50 - .L_49)


	//   ....[0]....
.L_49:
        /*046c*/ 	.word	0x00006530


	//   ....[1]....
        /*0470*/ 	.word	0x00006550


	//----- nvinfo : EIATTR_REQNTID
	.align		4
.L_50:
        /*0474*/ 	.byte	0x04, 0x10
        /*0476*/ 	.short	(.L_52 - .L_51)
.L_51:
        /*0478*/ 	.word	0x00000200
        /*047c*/ 	.word	0x00000001
        /*0480*/ 	.word	0x00000001


	//----- nvinfo : EIATTR_CRS_STACK_SIZE
	.align		4
.L_52:
        /*0484*/ 	.byte	0x04, 0x1e
        /*0486*/ 	.short	(.L_54 - .L_53)
.L_53:
        /*0488*/ 	.word	0x00000000
.L_54:


//--------------------- .nv.callgraph             --------------------------
	.section	.nv.callgraph,"",@"SHT_CUDA_CALLGRAPH"
	.align	4
	.sectionentsize	8
	.align		4
        /*0000*/ 	.word	0x00000000
	.align		4
        /*0004*/ 	.word	0xffffffff
	.align		4
        /*0008*/ 	.word	0x00000000
	.align		4
        /*000c*/ 	.word	0xfffffffe
	.align		4
        /*0010*/ 	.word	0x00000000
	.align		4
        /*0014*/ 	.word	0xfffffffd
	.align		4
        /*0018*/ 	.word	0x00000000
	.align		4
        /*001c*/ 	.word	0xfffffffc


//--------------------- .nv.rel.action            --------------------------
	.section	.nv.rel.action,"",@"SHT_CUDA_RELOCINFO"
	.align	8
	.sectionentsize	8
        /*0000*/ 	.byte	0x73, 0x00, 0x00, 0x00, 0x00, 0x00, 0x00, 0x00, 0x00, 0x00, 0x00, 0x11, 0x25, 0x00, 0x05, 0x36


//--------------------- .nv.constant4             --------------------------
	.section	.nv.constant4,"a",@progbits
	.align	8
	.align		8
.nv.constant4:
        /*0000*/ 	.dword	_$_str


//--------------------- .nv.constant0.triton_red_fused__to_copy_add_amax_amin_clamp_mul_native_layer_norm_reciprocal_10 --------------------------
	.section	.nv.constant0.triton_red_fused__to_copy_add_amax_amin_clamp_mul_native_layer_norm_reciprocal_10,"a",@progbits
	.sectionflags	@""
	.align	4
.nv.constant0.triton_red_fused__to_copy_add_amax_amin_clamp_mul_native_layer_norm_reciprocal_10:
	.zero		472


//--------------------- .text.triton_red_fused__to_copy_add_amax_amin_clamp_mul_native_layer_norm_reciprocal_10 --------------------------
	.section	.text.triton_red_fused__to_copy_add_amax_amin_clamp_mul_native_layer_norm_reciprocal_10,"ax",@progbits
	.sectionflags	@"SHF_BARRIERS=1"
	.sectioninfo	@"SHI_REGISTERS=58"
	.align	128
        .global         triton_red_fused__to_copy_add_amax_amin_clamp_mul_native_layer_norm_reciprocal_10
        .type           triton_red_fused__to_copy_add_amax_amin_clamp_mul_native_layer_norm_reciprocal_10,@function
        .size           triton_red_fused__to_copy_add_amax_amin_clamp_mul_native_layer_norm_reciprocal_10,(.L_x_8 - triton_red_fused__to_copy_add_amax_amin_clamp_mul_native_layer_norm_reciprocal_10)
        .other          triton_red_fused__to_copy_add_amax_amin_clamp_mul_native_layer_norm_reciprocal_10,@"STO_CUDA_ENTRY STV_DEFAULT"
triton_red_fused__to_copy_add_amax_amin_clamp_mul_native_layer_norm_reciprocal_10:
.text.triton_red_fused__to_copy_add_amax_amin_clamp_mul_native_layer_norm_reciprocal_10:
[----:B------:R-:W-:Y:S02]  /*0000*/  IMAD.MOV.U32 R1, RZ, RZ, c[0x0][0x28] ;  /* 0x00000a00ff017624 */ /* 0x000fe400078e00ff */
[----:B------:R-:W0:Y:S01]  /*0010*/  S2R R11, SR_TID.X ;  /* 0x00000000000b7919 */ /* 0x000e220000002100 */
[----:B------:R-:W-:Y:S01]  /*0020*/  IMAD.MOV.U32 R39, RZ, RZ, 0x2 ;  /* 0x00000002ff277424 */ /* 0x000fe200078e00ff */
[----:B------:R-:W-:Y:S01]  /*0030*/  PRMT R12, RZ, 0x7610, R12 ;  /* 0x00007610ff0c7816 */ /* 0x000fe2000000000c */
[----:B------:R-:W-:Y:S01]  /*0040*/  ULDC.64 UR4, c[0x0][0x118] ;  /* 0x0000460000047ab9 */ /* 0x000fe20000000a00 */
[----:B------:R-:W1:Y:S01]  /*0050*/  S2R R14, SR_CTAID.X ;  /* 0x00000000000e7919 */ /* 0x000e620000002500 */
[----:B0-----:R-:W-:Y:S01]  /*0060*/  SHF.R.U32.HI R9, RZ, 0x7, R11 ;  /* 0x00000007ff097819 */ /* 0x001fe2000001160b */
[----:B-1----:R-:W-:-:S03]  /*0070*/  IMAD.SHL.U32 R10, R14, 0x4, RZ ;  /* 0x000000040e0a7824 */ /* 0x002fc600078e00ff */
[----:B------:R-:W-:-:S04]  /*0080*/  SGXT.U32 R9, R9, 0x2 ;  /* 0x000000020909781a */ /* 0x000fc80000000000 */
[----:B------:R-:W-:-:S04]  /*0090*/  LOP3.LUT R0, R9, R10, RZ, 0xfc, !PT ;  /* 0x0000000a09007212 */ /* 0x000fc800078efcff */
[C---:B------:R-:W-:Y:S01]  /*00a0*/  ISETP.GE.AND P2, PT, R0.reuse, 0xe10, PT ;  /* 0x00000e100000780c */ /* 0x040fe20003f46270 */
[----:B------:R-:W-:-:S12]  /*00b0*/  IMAD.WIDE R2, R0, R39, c[0x0][0x180] ;  /* 0x0000600000027625 */ /* 0x000fd800078e0227 */
[----:B------:R0:W2:Y:S01]  /*00c0*/  @!P2 LDG.E.EL.U16 R12, [R2.64] ;  /* 0x00000004020ca981 */ /* 0x0000a2000c2e1500 */
[----:B------:R-:W-:Y:S01]  /*00d0*/  PRMT R13, RZ, 0x7610, R13 ;  /* 0x00007610ff0d7816 */ /* 0x000fe2000000000d */
[----:B------:R-:W-:-:S05]  /*00e0*/  IMAD.WIDE R4, R0, R39, c[0x0][0x188] ;  /* 0x0000620000047625 */ /* 0x000fca00078e0227 */
[----:B------:R-:W3:Y:S01]  /*00f0*/  @!P2 LDG.E.EL.U16 R13, [R4.64] ;  /* 0x00000004040da981 */ /* 0x000ee2000c2e1500 */
[----:B------:R-:W-:Y:S01]  /*0100*/  LOP3.LUT R8, R11, 0x1ff, RZ, 0xc0, !PT ;  /* 0x000001ff0b087812 */ /* 0x000fe200078ec0ff */
[----:B------:R-:W-:Y:S01]  /*0110*/  IMAD.MOV.U32 R15, RZ, RZ, 0x4 ;  /* 0x00000004ff0f7424 */ /* 0x000fe200078e00ff */
[----:B------:R-:W-:Y:S01]  /*0120*/  CS2R R34, SRZ ;  /* 0x0000000000227805 */ /* 0x000fe2000001ff00 */
[----:B------:R-:W-:Y:S01]  /*0130*/  CS2R R26, SRZ ;  /* 0x00000000001a7805 */ /* 0x000fe2000001ff00 */
[----:B------:R-:W-:Y:S01]  /*0140*/  CS2R R24, SRZ ;  /* 0x0000000000187805 */ /* 0x000fe2000001ff00 */
[C---:B------:R-:W-:Y:S01]  /*0150*/  IMAD.WIDE.U32 R42, R8.reuse, R39, c[0x0][0x198] ;  /* 0x00006600082a7625 */ /* 0x040fe200078e0027 */
[----:B------:R-:W-:Y:S01]  /*0160*/  CS2R R28, SRZ ;  /* 0x00000000001c7805 */ /* 0x000fe2000001ff00 */
[----:B------:R-:W-:Y:S01]  /*0170*/  CS2R R20, SRZ ;  /* 0x0000000000147805 */ /* 0x000fe2000001ff00 */
[----:B------:R-:W-:Y:S01]  /*0180*/  CS2R R22, SRZ ;  /* 0x0000000000167805 */ /* 0x000fe2000001ff00 */
[----:B0-----:R-:W-:Y:S01]  /*0190*/  IMAD.WIDE.U32 R2, R8, R15, c[0x0][0x168] ;  /* 0x00005a0008027625 */ /* 0x001fe200078e000f */
[----:B------:R-:W-:-:S03]  /*01a0*/  ISETP.GE.AND P3, PT, R10, 0xe10, PT ;  /* 0x00000e100a00780c */ /* 0x000fc60003f66270 */
[----:B------:R-:W-:Y:S02]  /*01b0*/  IMAD.MOV.U32 R30, RZ, RZ, RZ ;  /* 0x000000ffff1e7224 */ /* 0x000fe400078e00ff */
[----:B--2---:R-:W-:-:S05]  /*01c0*/  IMAD.U32 R6, R12, 0x10000, RZ ;  /* 0x000100000c067824 */ /* 0x004fca00078e00ff */
[----:B------:R-:W-:Y:S01]  /*01d0*/  FSETP.GE.AND P0, PT, R6, RZ, PT ;  /* 0x000000ff0600720b */ /* 0x000fe20003f06000 */
[----:B------:R-:W-:-:S03]  /*01e0*/  IMAD.WIDE.U32 R6, R8, R39, c[0x0][0x170] ;  /* 0x00005c0008067625 */ /* 0x000fc600078e0027 */
[----:B------:R-:W-:Y:S01]  /*01f0*/  SEL R12, R12, RZ, !P0 ;  /* 0x000000ff0c0c7207 */ /* 0x000fe20004000000 */
[----:B------:R-:W-:Y:S01]  /*0200*/  IMAD.WIDE.U32 R38, R8, R39, c[0x0][0x190] ;  /* 0x0000640008267625 */ /* 0x000fe200078e0027 */
[----:B------:R-:W-:-:S03]  /*0210*/  IADD3 R41, P0, R6, 0x3000, RZ ;  /* 0x0000300006297810 */ /* 0x000fc60007f1e0ff */
[----:B------:R-:W-:Y:S02]  /*0220*/  IMAD.MOV.U32 R40, RZ, RZ, R38 ;  /* 0x000000ffff287224 */ /* 0x000fe400078e0026 */
[----:B------:R-:W-:Y:S01]  /*0230*/  IMAD.X R38, RZ, RZ, R7, P0 ;  /* 0x000000ffff267224 */ /* 0x000fe200000e0607 */
[----:B------:R-:W-:Y:S01]  /*0240*/  IADD3 R37, P0, R2, 0x6000, RZ ;  /* 0x0000600002257810 */ /* 0x000fe20007f1e0ff */
[----:B---3--:R-:W-:Y:S02]  /*0250*/  IMAD.U32 R4, R13, 0x10000, RZ ;  /* 0x000100000d047824 */ /* 0x008fe400078e00ff */
[----:B------:R-:W-:Y:S02]  /*0260*/  IMAD.U32 R12, R12, 0x10000, RZ ;  /* 0x000100000c0c7824 */ /* 0x000fe400078e00ff */
[----:B------:R-:W-:Y:S01]  /*0270*/  IMAD.X R36, RZ, RZ, R3, P0 ;  /* 0x000000ffff247224 */ /* 0x000fe200000e0603 */
[----:B------:R-:W-:Y:S01]  /*0280*/  FSETP.GTU.AND P0, PT, R4, RZ, PT ;  /* 0x000000ff0400720b */ /* 0x000fe20003f0c000 */
[----:B------:R-:W-:Y:S01]  /*0290*/  FADD R12, RZ, -R12 ;  /* 0x8000000cff0c7221 */ /* 0x000fe20000000000 */
[----:B------:R-:W-:Y:S01]  /*02a0*/  IMAD.SHL.U32 R2, R11, 0x4, RZ ;  /* 0x000000040b027824 */ /* 0x000fe200078e00ff */
[----:B------:R-:W-:-:S02]  /*02b0*/  SHF.R.U32.HI R3, RZ, 0x4, R11 ;  /* 0x00000004ff037819 */ /* 0x000fc4000001160b */
[----:B------:R-:W-:Y:S02]  /*02c0*/  SEL R13, R13, RZ, P0 ;  /* 0x000000ff0d0d7207 */ /* 0x000fe40000000000 */
[----:B------:R-:W-:Y:S02]  /*02d0*/  FSETP.NAN.AND P1, PT, R12, R12, PT ;  /* 0x0000000c0c00720b */ /* 0x000fe40003f28000 */
[----:B------:R-:W-:Y:S01]  /*02e0*/  SHF.R.U32.HI R7, RZ, 0x2, R2 ;  /* 0x00000002ff077819 */ /* 0x000fe20000011602 */
[----:B------:R-:W-:Y:S01]  /*02f0*/  IMAD.U32 R13, R13, 0x10000, RZ ;  /* 0x000100000d0d7824 */ /* 0x000fe200078e00ff */
[C---:B------:R-:W-:Y:S02]  /*0300*/  LOP3.LUT R5, R2.reuse, 0x1fc, RZ, 0xc0, !PT ;  /* 0x000001fc02057812 */ /* 0x040fe400078ec0ff */
[----:B------:R-:W-:Y:S01]  /*0310*/  LOP3.LUT R4, R2, 0x7fc, RZ, 0xc0, !PT ;  /* 0x000007fc02047812 */ /* 0x000fe200078ec0ff */
[----:B------:R-:W-:Y:S01]  /*0320*/  IMAD R2, R14, 0x4, R9 ;  /* 0x000000040e027824 */ /* 0x000fe200078e0209 */
[----:B------:R-:W-:-:S02]  /*0330*/  FSETP.GT.AND P0, PT, R12, R13, PT ;  /* 0x0000000d0c00720b */ /* 0x000fc40003f04000 */
[----:B------:R-:W-:Y:S01]  /*0340*/  LOP3.LUT R15, R3, 0x18, RZ, 0xc0, !PT ;  /* 0x00000018030f7812 */ /* 0x000fe200078ec0ff */
[--C-:B------:R-:W-:Y:S01]  /*0350*/  IMAD R3, R0, 0xc00, R5.reuse ;  /* 0x00000c0000037824 */ /* 0x100fe200078e0205 */
[----:B------:R-:W-:Y:S01]  /*0360*/  SGXT.U32 R7, R7, 0x9 ;  /* 0x000000090707781a */ /* 0x000fe20000000000 */
[----:B------:R-:W-:Y:S01]  /*0370*/  IMAD R2, R2, 0xc00, R5 ;  /* 0x00000c0002027824 */ /* 0x000fe200078e0205 */
[----:B------:R-:W-:Y:S01]  /*0380*/  @!P1 FSEL R12, R12, R13, P0 ;  /* 0x0000000d0c0c9208 */ /* 0x000fe20000000000 */
[C---:B------:R-:W-:Y:S02]  /*0390*/  IMAD R0, R4.reuse, 0x2, R15 ;  /* 0x0000000204007824 */ /* 0x040fe400078e020f */
[----:B------:R-:W-:Y:S02]  /*03a0*/  IMAD.IADD R7, R4, 0x1, R7 ;  /* 0x0000000104077824 */ /* 0x000fe400078e0207 */
[----:B------:R-:W-:Y:S01]  /*03b0*/  FMUL R33, R12, 0.0078740157186985015869 ;  /* 0x3c0102040c217820 */ /* 0x000fe20000400000 */
[----:B------:R-:W-:-:S02]  /*03c0*/  IMAD.SHL.U32 R4, R11, 0x10, RZ ;  /* 0x000000100b047824 */ /* 0x000fc400078e00ff */
[----:B------:R-:W-:Y:S02]  /*03d0*/  IMAD.MOV.U32 R15, RZ, RZ, RZ ;  /* 0x000000ffff0f7224 */ /* 0x000fe400078e00ff */
[----:B------:R-:W-:Y:S01]  /*03e0*/  FSETP.GT.AND P0, PT, R33, 9.9999997473787516356e-06, PT ;  /* 0x3727c5ac2100780b */ /* 0x000fe20003f04000 */
[----:B------:R-:W-:Y:S01]  /*03f0*/  IMAD.SHL.U32 R32, R7, 0x2, RZ ;  /* 0x0000000207207824 */ /* 0x000fe200078e00ff */
[----:B------:R-:W-:Y:S02]  /*0400*/  LOP3.LUT R4, R4, 0x7f0, RZ, 0xc0, !PT ;  /* 0x000007f004047812 */ /* 0x000fe400078ec0ff */
[----:B------:R-:W-:Y:S02]  /*0410*/  FSETP.NAN.AND P1, PT, R33, R33, PT ;  /* 0x000000212100720b */ /* 0x000fe40003f28000 */
[C---:B------:R-:W-:Y:S02]  /*0420*/  LOP3.LUT R12, R4.reuse, 0x4, RZ, 0xfc, !PT ;  /* 0x00000004040c7812 */ /* 0x040fe400078efcff */
[----:B------:R-:W-:-:S02]  /*0430*/  LOP3.LUT R13, R4, 0x8, RZ, 0xfc, !PT ;  /* 0x00000008040d7812 */ /* 0x000fc400078efcff */
[----:B------:R-:W-:Y:S02]  /*0440*/  LOP3.LUT R14, R4, 0xc, RZ, 0xfc, !PT ;  /* 0x0000000c040e7812 */ /* 0x000fe400078efcff */
[----:B------:R-:W-:Y:S02]  /*0450*/  SHF.R.U32.HI R12, RZ, 0x2, R12 ;  /* 0x00000002ff0c7819 */ /* 0x000fe4000001160c */
[----:B------:R-:W-:Y:S02]  /*0460*/  SHF.R.U32.HI R13, RZ, 0x2, R13 ;  /* 0x00000002ff0d7819 */ /* 0x000fe4000001160d */
[----:B------:R-:W-:Y:S02]  /*0470*/  SHF.R.U32.HI R14, RZ, 0x2, R14 ;  /* 0x00000002ff0e7819 */ /* 0x000fe4000001160e */
[----:B------:R-:W-:Y:S02]  /*0480*/  @!P0 FSEL R33, R33, 9.9999997473787516356e-06, P1 ;  /* 0x3727c5ac21218808 */ /* 0x000fe40000800000 */
.L_x_1:
[----:B------:R-:W-:Y:S01]  /*0490*/  IMAD.IADD R31, R2, 0x1, R35 ;  /* 0x00000001021f7824 */ /* 0x000fe200078e0223 */
[----:B------:R-:W-:Y:S01]  /*04a0*/  CS2R R18, SRZ ;  /* 0x0000000000127805 */ /* 0x000fe2000001ff00 */
[----:B0-----:R-:W-:-:S04]  /*04b0*/  IMAD.MOV.U32 R4, RZ, RZ, 0x2 ;  /* 0x00000002ff047424 */ /* 0x001fc800078e00ff */
[----:B------:R-:W-:-:S05]  /*04c0*/  IMAD.WIDE R4, R31, R4, c[0x0][0x160] ;  /* 0x000058001f047625 */ /* 0x000fca00078e0204 */
[----:B------:R0:W2:Y:S01]  /*04d0*/  @!P2 LDG.E.EF.64 R18, [R4.64] ;  /* 0x000000040412a981 */ /* 0x0000a2000c0e1b00 */
[----:B------:R-:W-:Y:S02]  /*04e0*/  IMAD.SHL.U32 R6, R11, 0x10, RZ ;  /* 0x000000100b067824 */ /* 0x000fe400078e00ff */
[----:B------:R-:W-:-:S03]  /*04f0*/  IMAD.MOV.U32 R16, RZ, RZ, 0x4 ;  /* 0x00000004ff107424 */ /* 0x000fc600078e00ff */
[----:B------:R-:W-:-:S04]  /*0500*/  LOP3.LUT R6, R6, 0x7f0, RZ, 0xc0, !PT ;  /* 0x000007f006067812 */ /* 0x000fc800078ec0ff */
[----:B------:R-:W-:Y:S01]  /*0510*/  LOP3.LUT R45, R6, R9, RZ, 0xfc, !PT ;  /* 0x00000009062d7212 */ /* 0x000fe200078efcff */
[----:B0-----:R-:W-:-:S03]  /*0520*/  CS2R R4, SRZ ;  /* 0x0000000000047805 */ /* 0x001fc6000001ff00 */
[----:B------:R-:W-:Y:S01]  /*0530*/  LEA.HI R51, R6, R45, RZ, 0x1e ;  /* 0x0000002d06337211 */ /* 0x000fe200078ff0ff */
[C---:B------:R-:W-:Y:S01]  /*0540*/  IMAD.IADD R46, R45.reuse, 0x1, R12 ;  /* 0x000000012d2e7824 */ /* 0x040fe200078e020c */
[----:B------:R-:W-:Y:S01]  /*0550*/  CS2R R6, SRZ ;  /* 0x0000000000067805 */ /* 0x000fe2000001ff00 */
[C---:B------:R-:W-:Y:S02]  /*0560*/  IMAD.IADD R44, R45.reuse, 0x1, R13 ;  /* 0x000000012d2c7824 */ /* 0x040fe400078e020d */
[----:B------:R-:W-:Y:S02]  /*0570*/  IMAD.IADD R45, R45, 0x1, R14 ;  /* 0x000000012d2d7824 */ /* 0x000fe400078e020e */
[----:B------:R-:W-:Y:S01]  /*0580*/  IMAD.SHL.U32 R51, R51, 0x2, RZ ;  /* 0x0000000233337824 */ /* 0x000fe200078e00ff */
[----:B------:R-:W-:Y:S01]  /*0590*/  BAR.SYNC.DEFER_BLOCKING 0x0 ;  /* 0x0000000000007b1d */ /* 0x000fe20000010000 */
[----:B------:R-:W-:Y:S02]  /*05a0*/  IMAD.SHL.U32 R47, R46, 0x2, RZ ;  /* 0x000000022e2f7824 */ /* 0x000fe400078e00ff */
[----:B------:R-:W-:-:S02]  /*05b0*/  IMAD.SHL.U32 R48, R44, 0x2, RZ ;  /* 0x000000022c307824 */ /* 0x000fc400078e00ff */
[----:B------:R-:W-:Y:S01]  /*05c0*/  IMAD.SHL.U32 R49, R45, 0x2, RZ ;  /* 0x000000022d317824 */ /* 0x000fe200078e00ff */
[----:B--2---:R-:W-:Y:S01]  /*05d0*/  PRMT R17, R18, 0x7632, R17 ;  /* 0x0000763212117816 */ /* 0x004fe20000000011 */
[----:B------:R0:W-:Y:S01]  /*05e0*/  STS.U16 [R51], R18 ;  /* 0x0000001233007388 */ /* 0x0001e20000000400 */
[----:B------:R-:W-:-:S03]  /*05f0*/  PRMT R50, R19, 0x7632, R50 ;  /* 0x0000763213327816 */ /* 0x000fc60000000032 */
[----:B------:R1:W-:Y:S04]  /*0600*/  STS.U16 [R47+0x8], R17 ;  /* 0x000008112f007388 */ /* 0x0003e80000000400 */
[----:B------:R2:W-:Y:S01]  /*0610*/  STS.U16 [R48+0x10], R19 ;  /* 0x0000101330007388 */ /* 0x0005e20000000400 */
[----:B0-----:R-:W-:-:S03]  /*0620*/  IMAD.MOV.U32 R18, RZ, RZ, R41 ;  /* 0x000000ffff127224 */ /* 0x001fc600078e0029 */
[----:B------:R0:W-:Y:S01]  /*0630*/  STS.U16 [R49+0x18], R50 ;  /* 0x0000183231007388 */ /* 0x0001e20000000400 */
[----:B-1----:R-:W-:-:S03]  /*0640*/  IMAD.WIDE R16, R31, R16, c[0x0][0x178] ;  /* 0x00005e001f107625 */ /* 0x002fc600078e0210 */
[----:B------:R-:W-:Y:S01]  /*0650*/  BAR.SYNC.DEFER_BLOCKING 0x0 ;  /* 0x0000000000007b1d */ /* 0x000fe20000010000 */
[----:B--2---:R-:W-:-:S05]  /*0660*/  IMAD.MOV.U32 R19, RZ, RZ, R38 ;  /* 0x000000ffff137224 */ /* 0x004fca00078e0026 */
[----:B------:R1:W2:Y:S04]  /*0670*/  @!P2 LDG.E.EF.128 R4, [R16.64] ;  /* 0x000000041004a981 */ /* 0x0002a8000c0e1d00 */
[----:B------:R3:W4:Y:S01]  /*0680*/  LDG.E.EL.U16 R18, [R18.64] ;  /* 0x0000000412127981 */ /* 0x000722000c2e1500 */
[----:B-1----:R-:W-:Y:S02]  /*0690*/  IMAD.MOV.U32 R16, RZ, RZ, R37 ;  /* 0x000000ffff107224 */ /* 0x002fe400078e0025 */
[----:B------:R-:W-:Y:S02]  /*06a0*/  IMAD.MOV.U32 R17, RZ, RZ, R36 ;  /* 0x000000ffff117224 */ /* 0x000fe400078e0024 */
[----:B------:R-:W-:Y:S01]  /*06b0*/  IMAD.IADD R55, R51, 0x1, R51 ;  /* 0x0000000133377824 */ /* 0x000fe200078e0233 */
[----:B---3--:R-:W-:Y:S04]  /*06c0*/  LDS.U16 R19, [R32+0x2] ;  /* 0x0000020020137984 */ /* 0x008fe80000000400 */
[----:B------:R1:W3:Y:S04]  /*06d0*/  LDG.E.EL R47, [R16.64] ;  /* 0x00000004102f7981 */ /* 0x0002e8000c2e1900 */
[----:B------:R-:W-:Y:S01]  /*06e0*/  LDS.U16 R51, [R32+0x6] ;  /* 0x0000060020337984 */ /* 0x000fe20000000400 */
[----:B-1----:R-:W-:-:S02]  /*06f0*/  IMAD.MOV.U32 R16, RZ, RZ, R40 ;  /* 0x000000ffff107224 */ /* 0x002fc400078e0028 */
[----:B------:R-:W-:-:S05]  /*0700*/  IMAD.MOV.U32 R17, RZ, RZ, R39 ;  /* 0x000000ffff117224 */ /* 0x000fca00078e0027 */
[----:B------:R1:W5:Y:S02]  /*0710*/  LDG.E.EL.U16 R48, [R16.64] ;  /* 0x0000000410307981 */ /* 0x000364000c2e1500 */
[----:B-1----:R-:W-:Y:S02]  /*0720*/  IMAD.MOV.U32 R16, RZ, RZ, R42 ;  /* 0x000000ffff107224 */ /* 0x002fe400078e002a */
[----:B------:R-:W-:-:S05]  /*0730*/  IMAD.MOV.U32 R17, RZ, RZ, R43 ;  /* 0x000000ffff117224 */ /* 0x000fca00078e002b */
[----:B0-----:R0:W5:Y:S01]  /*0740*/  LDG.E.EL.U16 R49, [R16.64] ;  /* 0x0000000410317981 */ /* 0x001162000c2e1500 */
[----:B------:R-:W-:Y:S01]  /*0750*/  IMAD.IADD R53, R32, 0x1, R32 ;  /* 0x0000000120357824 */ /* 0x000fe200078e0220 */
[----:B------:R-:W-:-:S04]  /*0760*/  ISETP.NE.U32.AND P0, PT, R35, RZ, PT ;  /* 0x000000ff2300720c */ /* 0x000fc80003f05070 */
[----:B------:R-:W-:Y:S02]  /*0770*/  ISETP.NE.AND.EX P0, PT, R34, RZ, PT, P0 ;  /* 0x000000ff2200720c */ /* 0x000fe40003f05300 */
[----:B--2---:R-:W-:Y:S01]  /*0780*/  I2FP.F32.S32 R4, R4 ;  /* 0x0000000400047245 */ /* 0x004fe20000201400 */
[----:B----4-:R-:W-:Y:S02]  /*0790*/  IMAD.U32 R50, R18, 0x10000, RZ ;  /* 0x0001000012327824 */ /* 0x010fe400078e00ff */
[----:B------:R-:W-:Y:S02]  /*07a0*/  LDS.U16 R18, [R32+0x4] ;  /* 0x0000040020127984 */ /* 0x000fe40000000400 */
[----:B---3--:R-:W-:Y:S01]  /*07b0*/  FADD R47, R47, R50 ;  /* 0x000000322f2f7221 */ /* 0x008fe20000000000 */
[----:B------:R-:W-:Y:S02]  /*07c0*/  FMUL R50, R33, R4 ;  /* 0x0000000421327220 */ /* 0x000fe40000400000 */
[----:B------:R-:W1:Y:S04]  /*07d0*/  LDS.U16 R4, [R32] ;  /* 0x0000000020047984 */ /* 0x000e680000000400 */
[----:B------:R-:W-:Y:S01]  /*07e0*/  BAR.SYNC.DEFER_BLOCKING 0x0 ;  /* 0x0000000000007b1d */ /* 0x000fe20000010000 */
[----:B0-----:R-:W-:-:S02]  /*07f0*/  I2FP.F32.S32 R16, R5 ;  /* 0x0000000500107245 */ /* 0x001fc40000201400 */
[----:B------:R-:W-:-:S03]  /*0800*/  I2FP.F32.S32 R6, R6 ;  /* 0x0000000600067245 */ /* 0x000fc60000201400 */
[C---:B------:R-:W-:Y:S01]  /*0810*/  FMUL R5, R33.reuse, R16 ;  /* 0x0000001021057220 */ /* 0x040fe20000400000 */
[----:B------:R-:W-:Y:S01]  /*0820*/  I2FP.F32.S32 R16, R7 ;  /* 0x0000000700107245 */ /* 0x000fe20000201400 */
[----:B------:R-:W-:-:S04]  /*0830*/  FMUL R7, R33, R6 ;  /* 0x0000000621077220 */ /* 0x000fc80000400000 */
[----:B------:R-:W-:Y:S01]  /*0840*/  FMUL R16, R33, R16 ;  /* 0x0000001021107220 */ /* 0x000fe20000400000 */
[----:B------:R-:W-:Y:S04]  /*0850*/  STS [R55], R50 ;  /* 0x0000003237007388 */ /* 0x000fe80000000800 */
[----:B------:R0:W-:Y:S04]  /*0860*/  STS [R46.X4+0x10], R5 ;  /* 0x000010052e007388 */ /* 0x0001e80000004800 */
[----:B------:R-:W-:Y:S04]  /*0870*/  STS [R44.X4+0x20], R7 ;  /* 0x000020072c007388 */ /* 0x000fe80000004800 */
[----:B------:R2:W-:Y:S04]  /*0880*/  STS [R45.X4+0x30], R16 ;  /* 0x000030102d007388 */ /* 0x0005e80000004800 */
[----:B------:R-:W-:Y:S06]  /*0890*/  BAR.SYNC.DEFER_BLOCKING 0x0 ;  /* 0x0000000000007b1d */ /* 0x000fec0000010000 */
[----:B------:R-:W3:Y:S04]  /*08a0*/  LDS R17, [R53+0x8] ;  /* 0x0000080035117984 */ /* 0x000ee80000000800 */
[----:B------:R-:W4:Y:S04]  /*08b0*/  LDS R50, [R53+0x4] ;  /* 0x0000040035327984 */ /* 0x000f280000000800 */
[----:B------:R-:W4:Y:S04]  /*08c0*/  LDS R46, [R53+0xc] ;  /* 0x00000c00352e7984 */ /* 0x000f280000000800 */
[----:B------:R2:W4:Y:S01]  /*08d0*/  LDS R52, [R53] ;  /* 0x0000000035347984 */ /* 0x0005220000000800 */
[----:B-1----:R-:W-:-:S02]  /*08e0*/  PRMT R4, R4, 0x5410, R19 ;  /* 0x0000541004047816 */ /* 0x002fc40000000013 */
[----:B------:R-:W-:Y:S02]  /*08f0*/  PRMT R18, R18, 0x5410, R51 ;  /* 0x0000541012127816 */ /* 0x000fe40000000033 */
[----:B0-----:R-:W-:Y:S01]  /*0900*/  PRMT R5, R4, 0x7632, R5 ;  /* 0x0000763204057816 */ /* 0x001fe20000000005 */
[----:B-----5:R-:W-:Y:S01]  /*0910*/  IMAD.U32 R48, R48, 0x10000, RZ ;  /* 0x0001000030307824 */ /* 0x020fe200078e00ff */
[----:B------:R-:W-:Y:S01]  /*0920*/  PRMT R6, R18, 0x7632, R6 ;  /* 0x0000763212067816 */ /* 0x000fe20000000006 */
[----:B------:R-:W-:Y:S02]  /*0930*/  IMAD.U32 R49, R49, 0x10000, RZ ;  /* 0x0001000031317824 */ /* 0x000fe400078e00ff */
[----:B--2---:R-:W-:Y:S02]  /*0940*/  IMAD.U32 R16, R4, 0x10000, RZ ;  /* 0x0001000004107824 */ /* 0x004fe400078e00ff */
[----:B------:R-:W-:Y:S02]  /*0950*/  IMAD.U32 R4, R5, 0x10000, RZ ;  /* 0x0001000005047824 */ /* 0x000fe400078e00ff */
[----:B------:R-:W-:-:S02]  /*0960*/  IMAD.U32 R18, R18, 0x10000, RZ ;  /* 0x0001000012127824 */ /* 0x000fc400078e00ff */
[----:B------:R-:W-:Y:S02]  /*0970*/  IMAD.U32 R6, R6, 0x10000, RZ ;  /* 0x0001000006067824 */ /* 0x000fe400078e00ff */
[----:B------:R-:W-:Y:S01]  /*0980*/  @!P0 IMAD.MOV.U32 R53, RZ, RZ, RZ ;  /* 0x000000ffff358224 */ /* 0x000fe200078e00ff */
[C-C-:B---3--:R-:W-:Y:S01]  /*0990*/  FFMA R5, R48.reuse, R17, R49.reuse ;  /* 0x0000001130057223 */ /* 0x148fe20000000031 */
[C-C-:B----4-:R-:W-:Y:S01]  /*09a0*/  FFMA R17, R48.reuse, R50, R49.reuse ;  /* 0x0000003230117223 */ /* 0x150fe20000000031 */
[C-C-:B------:R-:W-:Y:S01]  /*09b0*/  FFMA R19, R48.reuse, R46, R49.reuse ;  /* 0x0000002e30137223 */ /* 0x140fe20000000031 */
[----:B------:R-:W-:Y:S01]  /*09c0*/  FFMA R7, R48, R52, R49 ;  /* 0x0000003430077223 */ /* 0x000fe20000000031 */
[C---:B------:R-:W-:Y:S01]  /*09d0*/  FFMA R5, R47.reuse, R5, R18 ;  /* 0x000000052f057223 */ /* 0x040fe20000000012 */
[C---:B------:R-:W-:Y:S01]  /*09e0*/  FFMA R4, R47.reuse, R17, R4 ;  /* 0x000000112f047223 */ /* 0x040fe20000000004 */
[C---:B------:R-:W-:Y:S01]  /*09f0*/  FFMA R6, R47.reuse, R19, R6 ;  /* 0x000000132f067223 */ /* 0x040fe20000000006 */
[----:B------:R-:W-:Y:S01]  /*0a00*/  FFMA R7, R47, R7, R16 ;  /* 0x000000072f077223 */ /* 0x000fe20000000010 */
[----:B------:R-:W-:-:S02]  /*0a10*/  @!P0 IMAD.MOV.U32 R17, RZ, RZ, 0x3f800000 ;  /* 0x3f800000ff118424 */ /* 0x000fc400078e00ff */
[----:B------:R-:W-:Y:S02]  /*0a20*/  @!P0 IMAD.MOV.U32 R16, RZ, RZ, 0x3f800000 ;  /* 0x3f800000ff108424 */ /* 0x000fe400078e00ff */
[----:B------:R-:W-:Y:S02]  /*0a30*/  @!P0 IMAD.MOV.U32 R18, RZ, RZ, 0x3f800000 ;  /* 0x3f800000ff128424 */ /* 0x000fe400078e00ff */
[----:B------:R-:W-:Y:S02]  /*0a40*/  @!P0 IMAD.MOV.U32 R46, RZ, RZ, 0x3f800000 ;  /* 0x3f800000ff2e8424 */ /* 0x000fe400078e00ff */
[----:B------:R-:W-:Y:S02]  /*0a50*/  @!P0 IMAD.MOV.U32 R48, RZ, RZ, RZ ;  /* 0x000000ffff308224 */ /* 0x000fe400078e00ff */
[----:B------:R-:W-:Y:S02]  /*0a60*/  @!P0 IMAD.MOV.U32 R47, RZ, RZ, RZ ;  /* 0x000000ffff2f8224 */ /* 0x000fe400078e00ff */
[----:B------:R-:W-:-:S02]  /*0a70*/  @!P0 IMAD.MOV.U32 R51, RZ, RZ, RZ ;  /* 0x000000ffff338224 */ /* 0x000fc400078e00ff */
[----:B------:R-:W-:Y:S02]  /*0a80*/  @!P0 IMAD.MOV.U32 R49, RZ, RZ, R5 ;  /* 0x000000ffff318224 */ /* 0x000fe400078e0005 */
[----:B------:R-:W-:Y:S02]  /*0a90*/  @!P0 IMAD.MOV.U32 R44, RZ, RZ, R4 ;  /* 0x000000ffff2c8224 */ /* 0x000fe400078e0004 */
[----:B------:R-:W-:Y:S02]  /*0aa0*/  @!P0 IMAD.MOV.U32 R50, RZ, RZ, R6 ;  /* 0x000000ffff328224 */ /* 0x000fe400078e0006 */
[----:B------:R-:W-:Y:S01]  /*0ab0*/  @!P0 IMAD.MOV.U32 R19, RZ, RZ, R7 ;  /* 0x000000ffff138224 */ /* 0x000fe200078e0007 */
[----:B------:R-:W-:Y:S05]  /*0ac0*/  @!P0 BRA `(.L_x_0) ;  /* 0x0000038000008947 */ /* 0x000fea0003800000 */
[----:B------:R-:W-:Y:S01]  /*0ad0*/  FADD R17, R26, 1 ;  /* 0x3f8000001a117421 */ /* 0x000fe20000000000 */
[----:B------:R-:W-:Y:S01]  /*0ae0*/  FADD R45, R7, -R24 ;  /* 0x80000018072d7221 */ /* 0x000fe20000000000 */
[----:B------:R-:W-:Y:S01]  /*0af0*/  FADD R18, R25, 1 ;  /* 0x3f80000019127421 */ /* 0x000fe20000000000 */
[----:B------:R-:W-:Y:S01]  /*0b00*/  FADD R48, R4, -R23 ;  /* 0x8000001704307221 */ /* 0x000fe20000000000 */
[C---:B------:R-:W-:Y:S01]  /*0b10*/  FMUL R16, R17.reuse, 0.25 ;  /* 0x3e80000011107820 */ /* 0x040fe20000400000 */
[----:B------:R-:W-:Y:S01]  /*0b20*/  FSETP.GEU.AND P5, PT, |R17|, 1.175494350822287508e-38, PT ;  /* 0x008000001100780b */ /* 0x000fe20003fae200 */
[----:B------:R-:W-:Y:S01]  /*0b30*/  FMUL R44, R45, 0.25 ;  /* 0x3e8000002d2c7820 */ /* 0x000fe20000400000 */
[----:B------:R-:W-:Y:S01]  /*0b40*/  FSETP.GT.AND P6, PT, |R17|, 8.50705917302346158658e+37, PT ;  /* 0x7e8000001100780b */ /* 0x000fe20003fc4200 */
[C---:B------:R-:W-:Y:S01]  /*0b50*/  FMUL R49, R18.reuse, 0.25 ;  /* 0x3e80000012317820 */ /* 0x040fe20000400000 */
[----:B------:R-:W-:-:S02]  /*0b60*/  FSETP.GT.AND P1, PT, |R18|, 8.50705917302346158658e+37, PT ;  /* 0x7e8000001200780b */ /* 0x000fc40003f24200 */
[----:B------:R-:W-:Y:S01]  /*0b70*/  FSEL R19, R16, R17, P6 ;  /* 0x0000001110137208 */ /* 0x000fe20003000000 */
[----:B------:R-:W-:Y:S01]  /*0b80*/  FADD R16, R27, 1 ;  /* 0x3f8000001b107421 */ /* 0x000fe20000000000 */
[----:B------:R-:W-:Y:S02]  /*0b90*/  FSEL R44, R44, R45, P6 ;  /* 0x0000002d2c2c7208 */ /* 0x000fe40003000000 */
[----:B------:R-:W-:Y:S01]  /*0ba0*/  FSETP.GEU.AND P6, PT, |R18|, 1.175494350822287508e-38, PT ;  /* 0x008000001200780b */ /* 0x000fe20003fce200 */
[C---:B------:R-:W-:Y:S01]  /*0bb0*/  FMUL R47, R16.reuse, 0.25 ;  /* 0x3e800000102f7820 */ /* 0x040fe20000400000 */
[C---:B------:R-:W-:Y:S01]  /*0bc0*/  FSETP.GEU.AND P0, PT, |R16|.reuse, 1.175494350822287508e-38, PT ;  /* 0x008000001000780b */ /* 0x040fe20003f0e200 */
[----:B------:R-:W-:Y:S01]  /*0bd0*/  @!P5 FMUL R19, R19, 16777216 ;  /* 0x4b8000001313d820 */ /* 0x000fe20000400000 */
[----:B------:R-:W-:Y:S01]  /*0be0*/  FSETP.GT.AND P4, PT, |R16|, 8.50705917302346158658e+37, PT ;  /* 0x7e8000001000780b */ /* 0x000fe20003f84200 */
[----:B------:R-:W-:Y:S01]  /*0bf0*/  @!P5 FMUL R44, R44, 16777216 ;  /* 0x4b8000002c2cd820 */ /* 0x000fe20000400000 */
[----:B------:R-:W-:Y:S01]  /*0c00*/  FSEL R50, R49, R18, P1 ;  /* 0x0000001231327208 */ /* 0x000fe20000800000 */
[----:B------:R-:W-:Y:S01]  /*0c10*/  FMUL R49, R48, 0.25 ;  /* 0x3e80000030317820 */ /* 0x000fe20000400000 */
[----:B------:R-:W-:Y:S01]  /*0c20*/  FSEL R46, R47, R16, P4 ;  /* 0x000000102f2e7208 */ /* 0x000fe20002000000 */
[----:B------:R-:W0:Y:S01]  /*0c30*/  MUFU.RCP R19, R19 ;  /* 0x0000001300137308 */ /* 0x000e220000001000 */
[----:B------:R-:W-:-:S03]  /*0c40*/  FADD R47, R5, -R22 ;  /* 0x80000016052f7221 */ /* 0x000fc60000000000 */
[----:B------:R-:W-:Y:S01]  /*0c50*/  @!P6 FMUL R50, R50, 16777216 ;  /* 0x4b8000003232e820 */ /* 0x000fe20000400000 */
[----:B------:R-:W-:Y:S01]  /*0c60*/  FMUL R52, R47, 0.25 ;  /* 0x3e8000002f347820 */ /* 0x000fe20000400000 */
[----:B------:R-:W-:Y:S02]  /*0c70*/  @!P0 FMUL R46, R46, 16777216 ;  /* 0x4b8000002e2e8820 */ /* 0x000fe40000400000 */
[----:B------:R-:W1:Y:S08]  /*0c80*/  MUFU.RCP R51, R50 ;  /* 0x0000003200337308 */ /* 0x000e700000001000 */
[----:B------:R-:W2:Y:S01]  /*0c90*/  MUFU.RCP R46, R46 ;  /* 0x0000002e002e7308 */ /* 0x000ea20000001000 */
[----:B0-----:R-:W-:Y:S01]  /*0ca0*/  FFMA R19, R19, R44, R24 ;  /* 0x0000002c13137223 */ /* 0x001fe20000000018 */
[----:B------:R-:W-:-:S02]  /*0cb0*/  FSEL R44, R49, R48, P4 ;  /* 0x00000030312c7208 */ /* 0x000fc40002000000 */
[----:B------:R-:W-:Y:S01]  /*0cc0*/  FSEL R49, R52, R47, P1 ;  /* 0x0000002f34317208 */ /* 0x000fe20000800000 */
[----:B------:R-:W-:Y:S02]  /*0cd0*/  FADD R53, -R19, R7 ;  /* 0x0000000713357221 */ /* 0x000fe40000000100 */
[----:B------:R-:W-:Y:S02]  /*0ce0*/  @!P0 FMUL R44, R44, 16777216 ;  /* 0x4b8000002c2c8820 */ /* 0x000fe40000400000 */
[----:B------:R-:W-:Y:S01]  /*0cf0*/  @!P6 FMUL R49, R49, 16777216 ;  /* 0x4b8000003131e820 */ /* 0x000fe20000400000 */
[----:B------:R-:W-:-:S03]  /*0d00*/  FFMA R53, R45, R53, R30 ;  /* 0x000000352d357223 */ /* 0x000fc6000000001e */
[----:B-1----:R-:W-:Y:S01]  /*0d10*/  FFMA R49, R51, R49, R22 ;  /* 0x0000003133317223 */ /* 0x002fe20000000016 */
[----:B--2---:R-:W-:Y:S01]  /*0d20*/  FFMA R44, R46, R44, R23 ;  /* 0x0000002c2e2c7223 */ /* 0x004fe20000000017 */
[----:B------:R-:W-:-:S03]  /*0d30*/  FADD R46, R15, 1 ;  /* 0x3f8000000f2e7421 */ /* 0x000fc60000000000 */
[----:B------:R-:W-:Y:S01]  /*0d40*/  FADD R45, -R44, R4 ;  /* 0x000000042c2d7221 */ /* 0x000fe20000000100 */
[C---:B------:R-:W-:Y:S01]  /*0d50*/  FMUL R51, R46.reuse, 0.25 ;  /* 0x3e8000002e337820 */ /* 0x040fe20000400000 */
[C---:B------:R-:W-:Y:S02]  /*0d60*/  FSETP.GEU.AND P1, PT, |R46|.reuse, 1.175494350822287508e-38, PT ;  /* 0x008000002e00780b */ /* 0x040fe40003f2e200 */
[----:B------:R-:W-:Y:S01]  /*0d70*/  FSETP.GT.AND P0, PT, |R46|, 8.50705917302346158658e+37, PT ;  /* 0x7e8000002e00780b */ /* 0x000fe20003f04200 */
[----:B------:R-:W-:Y:S01]  /*0d80*/  FFMA R48, R48, R45, R29 ;  /* 0x0000002d30307223 */ /* 0x000fe2000000001d */
[----:B------:R-:W-:Y:S02]  /*0d90*/  FADD R45, -R49, R5 ;  /* 0x00000005312d7221 */ /* 0x000fe40000000100 */
[----:B------:R-:W-:Y:S01]  /*0da0*/  FSEL R52, R51, R46, P0 ;  /* 0x0000002e33347208 */ /* 0x000fe20000000000 */
[----:B------:R-:W-:Y:S01]  /*0db0*/  FADD R51, R6, -R21 ;  /* 0x8000001506337221 */ /* 0x000fe20000000000 */
[----:B------:R-:W-:-:S03]  /*0dc0*/  FFMA R47, R47, R45, R28 ;  /* 0x0000002d2f2f7223 */ /* 0x000fc6000000001c */
[----:B------:R-:W-:Y:S02]  /*0dd0*/  FMUL R54, R51, 0.25 ;  /* 0x3e80000033367820 */ /* 0x000fe40000400000 */
[----:B------:R-:W-:-:S03]  /*0de0*/  @!P1 FMUL R52, R52, 16777216 ;  /* 0x4b80000034349820 */ /* 0x000fc60000400000 */
[----:B------:R-:W-:Y:S01]  /*0df0*/  FSEL R54, R54, R51, P0 ;  /* 0x0000003336367208 */ /* 0x000fe20000000000 */
[----:B------:R-:W0:Y:S04]  /*0e00*/  MUFU.RCP R50, R52 ;  /* 0x0000003400327308 */ /* 0x000e280000001000 */
[----:B------:R-:W-:-:S04]  /*0e10*/  @!P1 FMUL R54, R54, 16777216 ;  /* 0x4b80000036369820 */ /* 0x000fc80000400000 */
[----:B0-----:R-:W-:-:S04]  /*0e20*/  FFMA R50, R50, R54, R21 ;  /* 0x0000003632327223 */ /* 0x001fc80000000015 */
[----:B------:R-:W-:-:S04]  /*0e30*/  FADD R45, -R50, R6 ;  /* 0x00000006322d7221 */ /* 0x000fc80000000100 */
[----:B------:R-:W-:Y:S01]  /*0e40*/  FFMA R51, R51, R45, R20 ;  /* 0x0000002d33337223 */ /* 0x000fe20000000014 */
.L_x_0:
[----:B------:R-:W-:Y:S01]  /*0e50*/  BAR.SYNC.DEFER_BLOCKING 0x0 ;  /* 0x0000000000007b1d */ /* 0x000fe20000010000 */
[----:B------:R-:W-:Y:S01]  /*0e60*/  F2FP.BF16.PACK_AB R4, R4, R7 ;  /* 0x000000070404723e */ /* 0x000fe200000010ff */
[----:B------:R-:W-:Y:S01]  /*0e70*/  IMAD.SHL.U32 R45, R8, 0x2, RZ ;  /* 0x00000002082d7824 */ /* 0x000fe200078e00ff */
[----:B------:R-:W-:Y:S02]  /*0e80*/  F2FP.BF16.PACK_AB R5, R6, R5 ;  /* 0x000000050605723e */ /* 0x000fe400000010ff */
[----:B------:R-:W-:Y:S02]  /*0e90*/  FSEL R30, R53, R30, !P3 ;  /* 0x0000001e351e7208 */ /* 0x000fe40005800000 */
[C---:B------:R-:W-:Y:S02]  /*0ea0*/  PRMT R7, R4.reuse, 0x7610, R7 ;  /* 0x0000761004077816 */ /* 0x040fe40000000007 */
[----:B------:R-:W-:Y:S02]  /*0eb0*/  PRMT R52, R4, 0x7632, R52 ;  /* 0x0000763204347816 */ /* 0x000fe40000000034 */
[----:B------:R-:W-:-:S02]  /*0ec0*/  PRMT R53, R5, 0x7610, R53 ;  /* 0x0000761005357816 */ /* 0x000fc40000000035 */
[----:B------:R-:W-:Y:S02]  /*0ed0*/  PRMT R54, R5, 0x7632, R54 ;  /* 0x0000763205367816 */ /* 0x000fe40000000036 */
[----:B------:R-:W-:Y:S02]  /*0ee0*/  FSEL R29, R48, R29, !P3 ;  /* 0x0000001d301d7208 */ /* 0x000fe40005800000 */
[----:B------:R-:W-:Y:S02]  /*0ef0*/  SHF.R.S32.HI R48, RZ, 0x1f, R31 ;  /* 0x0000001fff307819 */ /* 0x000fe4000001141f */
[----:B------:R-:W-:Y:S02]  /*0f00*/  LEA R6, P0, R31, c[0x0][0x1a0], 0x1 ;  /* 0x000068001f067a11 */ /* 0x000fe400078008ff */
[----:B------:R-:W-:Y:S02]  /*0f10*/  IADD3 R41, P1, R41, 0x400, RZ ;  /* 0x0000040029297810 */ /* 0x000fe40007f3e0ff */
[----:B------:R-:W-:Y:S01]  /*0f20*/  IADD3 R37, P4, R37, 0x800, RZ ;  /* 0x0000080025257810 */ /* 0x000fe20007f9e0ff */
[----:B------:R0:W-:Y:S01]  /*0f30*/  STS.U16 [R45], R7 ;  /* 0x000000072d007388 */ /* 0x0001e20000000400 */
[----:B------:R-:W-:Y:S01]  /*0f40*/  IADD3 R42, P5, R42, 0x400, RZ ;  /* 0x000004002a2a7810 */ /* 0x000fe20007fbe0ff */
[----:B------:R-:W-:Y:S01]  /*0f50*/  IMAD.X R38, RZ, RZ, R38, P1 ;  /* 0x000000ffff267224 */ /* 0x000fe200008e0626 */
[----:B------:R-:W-:Y:S01]  /*0f60*/  IADD3 R40, P6, R40, 0x400, RZ ;  /* 0x0000040028287810 */ /* 0x000fe20007fde0ff */
[----:B------:R-:W-:Y:S01]  /*0f70*/  STS.U16 [R45+0x408], R52 ;  /* 0x000408342d007388 */ /* 0x000fe20000000400 */
[----:B------:R-:W-:Y:S01]  /*0f80*/  FSEL R28, R47, R28, !P3 ;  /* 0x0000001c2f1c7208 */ /* 0x000fe20005800000 */
[----:B------:R-:W-:Y:S01]  /*0f90*/  IMAD.X R36, RZ, RZ, R36, P4 ;  /* 0x000000ffff247224 */ /* 0x000fe200020e0624 */
[----:B------:R-:W-:Y:S01]  /*0fa0*/  FSEL R20, R51, R20, !P3 ;  /* 0x0000001433147208 */ /* 0x000fe20005800000 */
[----:B------:R-:W-:Y:S01]  /*0fb0*/  STS.U16 [R45+0x810], R53 ;  /* 0x000810352d007388 */ /* 0x000fe20000000400 */
[----:B------:R-:W-:Y:S01]  /*0fc0*/  FSEL R24, R19, R24, !P3 ;  /* 0x0000001813187208 */ /* 0x000fe20005800000 */
[----:B------:R-:W-:Y:S01]  /*0fd0*/  IMAD.X R43, RZ, RZ, R43, P5 ;  /* 0x000000ffff2b7224 */ /* 0x000fe200028e062b */
[----:B0-----:R-:W-:Y:S01]  /*0fe0*/  LEA.HI.X R7, R31, c[0x0][0x1a4], R48, 0x1, P0 ;  /* 0x000069001f077a11 */ /* 0x001fe200000f0c30 */
[----:B------:R-:W-:Y:S01]  /*0ff0*/  STS.U16 [R45+0xc18], R54 ;  /* 0x000c18362d007388 */ /* 0x000fe20000000400 */
[----:B------:R-:W-:Y:S01]  /*1000*/  IADD3 R35, P0, R35, 0x200, RZ ;  /* 0x0000020023237810 */ /* 0x000fe20007f1e0ff */
[----:B------:R-:W-:Y:S01]  /*1010*/  IMAD.X R39, RZ, RZ, R39, P6 ;  /* 0x000000ffff277224 */ /* 0x000fe200030e0627 */
[----:B------:R-:W-:Y:S01]  /*1020*/  FSEL R23, R44, R23, !P3 ;  /* 0x000000172c177208 */ /* 0x000fe20005800000 */
[----:B------:R-:W-:Y:S01]  /*1030*/  BAR.SYNC.DEFER_BLOCKING 0x0 ;  /* 0x0000000000007b1d */ /* 0x000fe20000010000 */
[----:B------:R-:W-:Y:S01]  /*1040*/  FSEL R22, R49, R22, !P3 ;  /* 0x0000001631167208 */ /* 0x000fe20005800000 */
[----:B------:R-:W-:Y:S01]  /*1050*/  IMAD.X R34, RZ, RZ, R34, P0 ;  /* 0x000000ffff227224 */ /* 0x000fe200000e0622 */
[----:B------:R-:W-:-:S02]  /*1060*/  ISETP.GE.U32.AND P0, PT, R35, 0xc00, PT ;  /* 0x00000c002300780c */ /* 0x000fc40003f06070 */
[----:B------:R-:W-:Y:S02]  /*1070*/  FSEL R21, R50, R21, !P3 ;  /* 0x0000001532157208 */ /* 0x000fe40005800000 */
[----:B------:R-:W-:Y:S02]  /*1080*/  ISETP.GE.U32.AND.EX P0, PT, R34, RZ, PT, P0 ;  /* 0x000000ff2200720c */ /* 0x000fe40003f06100 */
[----:B------:R-:W-:Y:S02]  /*1090*/  FSEL R26, R17, R26, !P3 ;  /* 0x0000001a111a7208 */ /* 0x000fe40005800000 */
[----:B------:R-:W-:Y:S02]  /*10a0*/  FSEL R27, R16, R27, !P3 ;  /* 0x0000001b101b7208 */ /* 0x000fe40005800000 */
[----:B------:R-:W-:Y:S02]  /*10b0*/  FSEL R25, R18, R25, !P3 ;  /* 0x0000001912197208 */ /* 0x000fe40005800000 */
[----:B------:R-:W-:Y:S01]  /*10c0*/  FSEL R15, R46, R15, !P3 ;  /* 0x0000000f2e0f7208 */ /* 0x000fe20005800000 */
[----:B------:R-:W0:Y:S04]  /*10d0*/  LDS.64 R4, [R0] ;  /* 0x0000000000047984 */ /* 0x000e280000000a00 */
[----:B0-----:R0:W-:Y:S01]  /*10e0*/  @!P2 STG.E.64 [R6.64], R4 ;  /* 0x000000040600a986 */ /* 0x0011e2000c101b04 */
[----:B------:R-:W-:Y:S05]  /*10f0*/  @!P0 BRA `(.L_x_1) ;  /* 0xfffff39000008947 */ /* 0x000fea000383ffff */
[----:B------:R-:W1:Y:S01]  /*1100*/  SHFL.BFLY PT, R35, R26, 0x10, 0x1f ;  /* 0x0e001f001a237f89 */ /* 0x000e6200000e0000 */
[----:B------:R-:W-:-:S03]  /*1110*/  LOP3.LUT R10, R10, 0x3, R11, 0xf8, !PT ;  /* 0x000000030a0a7812 */ /* 0x000fc600078ef80b */
[----:B------:R-:W2:Y:S04]  /*1120*/  SHFL.BFLY PT, R16, R27, 0x10, 0x1f ;  /* 0x0e001f001b107f89 */ /* 0x000ea800000e0000 */
[----:B0-----:R-:W0:Y:S04]  /*1130*/  SHFL.BFLY PT, R5, R30, 0x10, 0x1f ;  /* 0x0e001f001e057f89 */ /* 0x001e2800000e0000 */
[----:B------:R-:W3:Y:S04]  /*1140*/  SHFL.BFLY PT, R4, R15, 0x10, 0x1f ;  /* 0x0e001f000f047f89 */ /* 0x000ee800000e0000 */
[----:B------:R-:W4:Y:S04]  /*1150*/  SHFL.BFLY PT, R40, R25, 0x10, 0x1f ;  /* 0x0e001f0019287f89 */ /* 0x000f2800000e0000 */
[----:B------:R-:W5:Y:S01]  /*1160*/  SHFL.BFLY PT, R42, R23, 0x10, 0x1f ;  /* 0x0e001f00172a7f89 */ /* 0x000f6200000e0000 */
[----:B-1----:R-:W-:-:S03]  /*1170*/  FADD R32, R26, R35 ;  /* 0x000000231a207221 */ /* 0x002fc60000000000 */
[----:B------:R-:W1:Y:S01]  /*1180*/  SHFL.BFLY PT, R39, R24, 0x10, 0x1f ;  /* 0x0e001f0018277f89 */ /* 0x000e6200000e0000 */
[----:B--2---:R-:W-:Y:S01]  /*1190*/  FADD R19, R27, R16 ;  /* 0x000000101b137221 */ /* 0x004fe20000000000 */
[C---:B------:R-:W-:Y:S01]  /*11a0*/  FSETP.GT.AND P4, PT, |R32|.reuse, 8.50705917302346158658e+37, PT ;  /* 0x7e8000002000780b */ /* 0x040fe20003f84200 */
[C---:B------:R-:W-:Y:S01]  /*11b0*/  FMUL R7, R32.reuse, 0.25 ;  /* 0x3e80000020077820 */ /* 0x040fe20000400000 */
[----:B------:R-:W-:Y:S01]  /*11c0*/  FSETP.GEU.AND P6, PT, |R32|, 1.175494350822287508e-38, PT ;  /* 0x008000002000780b */ /* 0x000fe20003fce200 */
[----:B0-----:R-:W-:Y:S01]  /*11d0*/  FADD R5, R30, R5 ;  /* 0x000000051e057221 */ /* 0x001fe20000000000 */
[C---:B------:R-:W-:Y:S01]  /*11e0*/  FSETP.GT.AND P5, PT, |R19|.reuse, 8.50705917302346158658e+37, PT ;  /* 0x7e8000001300780b */ /* 0x040fe20003fa4200 */
[----:B------:R-:W-:Y:S01]  /*11f0*/  FMUL R36, R19, 0.25 ;  /* 0x3e80000013247820 */ /* 0x000fe20000400000 */
[----:B------:R-:W-:Y:S01]  /*1200*/  FSEL R6, R7, R32, P4 ;  /* 0x0000002007067208 */ /* 0x000fe20002000000 */
[----:B---3--:R-:W-:Y:S01]  /*1210*/  FADD R30, R15, R4 ;  /* 0x000000040f1e7221 */ /* 0x008fe20000000000 */
[----:B------:R-:W-:Y:S01]  /*1220*/  FSETP.GEU.AND P1, PT, |R19|, 1.175494350822287508e-38, PT ;  /* 0x008000001300780b */ /* 0x000fe20003f2e200 */
[----:B------:R-:W0:Y:S01]  /*1230*/  SHFL.BFLY PT, R37, R28, 0x10, 0x1f ;  /* 0x0e001f001c257f89 */ /* 0x000e2200000e0000 */
[----:B------:R-:W-:Y:S01]  /*1240*/  FSEL R41, R36, R19, P5 ;  /* 0x0000001324297208 */ /* 0x000fe20002800000 */
[----:B----4-:R-:W-:Y:S01]  /*1250*/  FADD R31, R25, R40 ;  /* 0x00000028191f7221 */ /* 0x010fe20000000000 */
[----:B------:R-:W-:Y:S01]  /*1260*/  FMUL R33, R30, 0.25 ;  /* 0x3e8000001e217820 */ /* 0x000fe20000400000 */
[----:B------:R-:W-:Y:S01]  /*1270*/  @P4 FMUL R35, R35, 0.25 ;  /* 0x3e80000023234820 */ /* 0x000fe20000400000 */
[----:B------:R-:W2:Y:S01]  /*1280*/  SHFL.BFLY PT, R38, R29, 0x10, 0x1f ;  /* 0x0e001f001d267f89 */ /* 0x000ea200000e0000 */
[----:B------:R-:W-:Y:S01]  /*1290*/  @!P6 FMUL R6, R6, 16777216 ;  /* 0x4b8000000606e820 */ /* 0x000fe20000400000 */
[----:B------:R-:W-:Y:S01]  /*12a0*/  FSETP.GEU.AND P0, PT, |R31|, 1.175494350822287508e-38, PT ;  /* 0x008000001f00780b */ /* 0x000fe20003f0e200 */
[----:B------:R-:W-:Y:S01]  /*12b0*/  @!P6 FMUL R35, R35, 16777216 ;  /* 0x4b8000002323e820 */ /* 0x000fe20000400000 */
[----:B------:R-:W-:Y:S01]  /*12c0*/  FSETP.GEU.AND P6, PT, |R30|, 1.175494350822287508e-38, PT ;  /* 0x008000001e00780b */ /* 0x000fe20003fce200 */
[----:B------:R-:W-:Y:S01]  /*12d0*/  @P5 FMUL R16, R16, 0.25 ;  /* 0x3e80000010105820 */ /* 0x000fe20000400000 */
[----:B------:R-:W-:Y:S01]  /*12e0*/  FSETP.GT.AND P5, PT, |R30|, 8.50705917302346158658e+37, PT ;  /* 0x7e8000001e00780b */ /* 0x000fe20003fa4200 */
[C---:B------:R-:W-:Y:S01]  /*12f0*/  FMUL R34, R31.reuse, 0.25 ;  /* 0x3e8000001f227820 */ /* 0x040fe20000400000 */
[----:B------:R-:W-:Y:S01]  /*1300*/  FSETP.GT.AND P4, PT, |R31|, 8.50705917302346158658e+37, PT ;  /* 0x7e8000001f00780b */ /* 0x000fe20003f84200 */
[----:B------:R-:W3:Y:S01]  /*1310*/  SHFL.BFLY PT, R43, R22, 0x10, 0x1f ;  /* 0x0e001f00162b7f89 */ /* 0x000ee200000e0000 */
[----:B------:R-:W-:Y:S01]  /*1320*/  FSEL R48, R33, R30, P5 ;  /* 0x0000001e21307208 */ /* 0x000fe20002800000 */
[----:B------:R-:W-:Y:S01]  /*1330*/  @!P1 FMUL R41, R41, 16777216 ;  /* 0x4b80000029299820 */ /* 0x000fe20000400000 */
[----:B------:R-:W-:Y:S01]  /*1340*/  FSEL R46, R34, R31, P4 ;  /* 0x0000001f222e7208 */ /* 0x000fe20002000000 */
[----:B------:R2:W4:Y:S01]  /*1350*/  MUFU.RCP R44, R6 ;  /* 0x00000006002c7308 */ /* 0x0005220000001000 */
[----:B-----5:R-:W-:Y:S01]  /*1360*/  FADD R42, -R23, R42 ;  /* 0x0000002a172a7221 */ /* 0x020fe20000000100 */
[----:B-1----:R-:W-:Y:S01]  /*1370*/  FADD R39, -R24, R39 ;  /* 0x0000002718277221 */ /* 0x002fe20000000100 */
[----:B------:R-:W-:Y:S01]  /*1380*/  @!P1 FMUL R16, R16, 16777216 ;  /* 0x4b80000010109820 */ /* 0x000fe20000400000 */
[----:B------:R-:W-:Y:S01]  /*1390*/  @!P6 FMUL R48, R48, 16777216 ;  /* 0x4b8000003030e820 */ /* 0x000fe20000400000 */
[----:B------:R-:W-:Y:S01]  /*13a0*/  @!P0 FMUL R46, R46, 16777216 ;  /* 0x4b8000002e2e8820 */ /* 0x000fe20000400000 */
[----:B------:R-:W-:Y:S01]  /*13b0*/  @P5 FMUL R4, R4, 0.25 ;  /* 0x3e80000004045820 */ /* 0x000fe20000400000 */
[----:B0-----:R-:W-:Y:S01]  /*13c0*/  FADD R37, R28, R37 ;  /* 0x000000251c257221 */ /* 0x001fe20000000000 */
[----:B------:R3:W0:Y:S01]  /*13d0*/  MUFU.RCP R45, R41 ;  /* 0x00000029002d7308 */ /* 0x0006220000001000 */
[----:B------:R-:W-:Y:S01]  /*13e0*/  @P4 FMUL R40, R40, 0.25 ;  /* 0x3e80000028284820 */ /* 0x000fe20000400000 */
[----:B------:R-:W-:Y:S01]  /*13f0*/  FMUL R28, R42, R42 ;  /* 0x0000002a2a1c7220 */ /* 0x000fe20000400000 */
[----:B--2---:R-:W-:Y:S01]  /*1400*/  FADD R6, R29, R38 ;  /* 0x000000261d067221 */ /* 0x004fe20000000000 */
[----:B------:R-:W-:Y:S01]  /*1410*/  @!P6 FMUL R4, R4, 16777216 ;  /* 0x4b8000000404e820 */ /* 0x000fe20000400000 */
[----:B------:R-:W-:Y:S01]  /*1420*/  FMUL R29, R39, R39 ;  /* 0x00000027271d7220 */ /* 0x000fe20000400000 */
[----:B------:R-:W-:Y:S01]  /*1430*/  @!P0 FMUL R40, R40, 16777216 ;  /* 0x4b80000028288820 */ /* 0x000fe20000400000 */
[----:B------:R-:W-:Y:S01]  /*1440*/  FSETP.NEU.AND P0, PT, R19, RZ, PT ;  /* 0x000000ff1300720b */ /* 0x000fe20003f0d000 */
[----:B------:R-:W1:Y:S01]  /*1450*/  MUFU.RCP R49, R48 ;  /* 0x0000003000317308 */ /* 0x000e620000001000 */
[----:B----4-:R-:W-:Y:S01]  /*1460*/  FMUL R44, R44, R35 ;  /* 0x000000232c2c7220 */ /* 0x010fe20000400000 */
[----:B------:R-:W-:Y:S01]  /*1470*/  FMUL R29, R26, R29 ;  /* 0x0000001d1a1d7220 */ /* 0x000fe20000400000 */
[----:B------:R-:W-:Y:S01]  /*1480*/  BAR.SYNC.DEFER_BLOCKING 0x0 ;  /* 0x0000000000007b1d */ /* 0x000fe20000010000 */
[----:B---3--:R-:W-:Y:S01]  /*1490*/  FADD R41, -R22, R43 ;  /* 0x0000002b16297221 */ /* 0x008fe20000000100 */
[----:B------:R-:W-:Y:S01]  /*14a0*/  FMUL R43, R27, R28 ;  /* 0x0000001c1b2b7220 */ /* 0x000fe20000400000 */
[----:B------:R-:W-:Y:S01]  /*14b0*/  FSETP.NEU.AND P1, PT, R32, RZ, PT ;  /* 0x000000ff2000720b */ /* 0x000fe20003f2d000 */
[----:B0-----:R-:W-:-:S02]  /*14c0*/  FMUL R45, R45, R16 ;  /* 0x000000102d2d7220 */ /* 0x001fc40000400000 */
[----:B------:R-:W0:Y:S01]  /*14d0*/  MUFU.RCP R47, R46 ;  /* 0x0000002e002f7308 */ /* 0x000e220000001000 */
[----:B------:R-:W-:Y:S01]  /*14e0*/  FSEL R44, R44, RZ, P1 ;  /* 0x000000ff2c2c7208 */ /* 0x000fe20000800000 */
[----:B------:R-:W-:Y:S01]  /*14f0*/  FADD R16, R32, R32 ;  /* 0x0000002020107221 */ /* 0x000fe20000000000 */
[----:B------:R-:W-:-:S03]  /*1500*/  FMUL R38, R41, R41 ;  /* 0x0000002929267220 */ /* 0x000fc60000400000 */
[----:B------:R-:W-:Y:S01]  /*1510*/  FFMA R28, R39, R44, R24 ;  /* 0x0000002c271c7223 */ /* 0x000fe20000000018 */
[----:B-1----:R-:W-:Y:S01]  /*1520*/  FMUL R27, R49, R4 ;  /* 0x00000004311b7220 */ /* 0x002fe20000400000 */
[----:B------:R-:W-:Y:S01]  /*1530*/  FADD R4, R19, R19 ;  /* 0x0000001313047221 */ /* 0x000fe20000000000 */
[----:B------:R-:W-:Y:S01]  /*1540*/  FMUL R39, R16, 0.25 ;  /* 0x3e80000010277820 */ /* 0x000fe20000400000 */
[----:B------:R-:W-:Y:S01]  /*1550*/  FFMA R29, R44, R29, R5 ;  /* 0x0000001d2c1d7223 */ /* 0x000fe20000000005 */
[----:B------:R-:W-:Y:S01]  /*1560*/  FSETP.GT.AND P1, PT, |R16|, 8.50705917302346158658e+37, PT ;  /* 0x7e8000001000780b */ /* 0x000fe20003f24200 */
[----:B------:R-:W-:Y:S01]  /*1570*/  FADD R5, R31, R31 ;  /* 0x0000001f1f057221 */ /* 0x000fe20000000000 */
[C---:B------:R-:W-:Y:S01]  /*1580*/  FSETP.GEU.AND P5, PT, |R4|.reuse, 1.175494350822287508e-38, PT ;  /* 0x008000000400780b */ /* 0x040fe20003fae200 */
[----:B------:R-:W-:Y:S01]  /*1590*/  FMUL R38, R25, R38 ;  /* 0x0000002619267220 */ /* 0x000fe20000400000 */
[----:B------:R-:W-:Y:S01]  /*15a0*/  FSETP.GT.AND P6, PT, |R4|, 8.50705917302346158658e+37, PT ;  /* 0x7e8000000400780b */ /* 0x000fe20003fc4200 */
[----:B0-----:R-:W-:Y:S01]  /*15b0*/  FMUL R26, R47, R40 ;  /* 0x000000282f1a7220 */ /* 0x001fe20000400000 */
[----:B------:R-:W-:Y:S01]  /*15c0*/  FSEL R47, R45, RZ, P0 ;  /* 0x000000ff2d2f7208 */ /* 0x000fe20000000000 */
[----:B------:R-:W-:Y:S01]  /*15d0*/  SHFL.BFLY PT, R46, R21, 0x10, 0x1f ;  /* 0x0e001f00152e7f89 */ /* 0x000fe200000e0000 */
[----:B------:R-:W-:-:S02]  /*15e0*/  FSETP.NEU.AND P0, PT, R31, RZ, PT ;  /* 0x000000ff1f00720b */ /* 0x000fc40003f0d000 */
[----:B------:R-:W-:Y:S01]  /*15f0*/  FSEL R25, R39, R16, P1 ;  /* 0x0000001027197208 */ /* 0x000fe20000800000 */
[----:B------:R-:W-:Y:S01]  /*1600*/  FFMA R35, R42, R47, R23 ;  /* 0x0000002f2a237223 */ /* 0x000fe20000000017 */
[----:B------:R-:W-:Y:S01]  /*1610*/  FMUL R23, R4, 0.25 ;  /* 0x3e80000004177820 */ /* 0x000fe20000400000 */
[----:B------:R-:W-:Y:S01]  /*1620*/  FSEL R45, R7, R32, P1 ;  /* 0x00000020072d7208 */ /* 0x000fe20000800000 */
[----:B------:R-:W-:Y:S01]  /*1630*/  FFMA R24, R47, R43, R6 ;  /* 0x0000002b2f187223 */ /* 0x000fe20000000006 */
[----:B------:R-:W-:Y:S01]  /*1640*/  FSETP.GEU.AND P1, PT, |R5|, 1.175494350822287508e-38, PT ;  /* 0x008000000500780b */ /* 0x000fe20003f2e200 */
[----:B------:R-:W0:Y:S01]  /*1650*/  SHFL.BFLY PT, R47, R20, 0x10, 0x1f ;  /* 0x0e001f00142f7f89 */ /* 0x000e2200000e0000 */
[----:B------:R-:W-:Y:S01]  /*1660*/  FSEL R42, R23, R4, P6 ;  /* 0x00000004172a7208 */ /* 0x000fe20003000000 */
[----:B------:R-:W-:Y:S01]  /*1670*/  FADD R7, R16, R16 ;  /* 0x0000001010077221 */ /* 0x000fe20000000000 */
[----:B------:R-:W-:Y:S01]  /*1680*/  FSEL R44, R26, RZ, P0 ;  /* 0x000000ff1a2c7208 */ /* 0x000fe20000000000 */
[C---:B------:R-:W-:Y:S01]  /*1690*/  FMUL R26, R5.reuse, 0.25 ;  /* 0x3e800000051a7820 */ /* 0x040fe20000400000 */
[----:B------:R-:W-:Y:S01]  /*16a0*/  FSETP.GT.AND P0, PT, |R5|, 8.50705917302346158658e+37, PT ;  /* 0x7e8000000500780b */ /* 0x000fe20003f04200 */
[----:B------:R-:W-:Y:S01]  /*16b0*/  @!P5 FMUL R42, R42, 16777216 ;  /* 0x4b8000002a2ad820 */ /* 0x000fe20000400000 */
[----:B------:R-:W-:Y:S01]  /*16c0*/  FSETP.GEU.AND P4, PT, |R16|, 1.175494350822287508e-38, PT ;  /* 0x008000001000780b */ /* 0x000fe20003f8e200 */
[----:B------:R-:W-:Y:S01]  /*16d0*/  FFMA R22, R41, R44, R22 ;  /* 0x0000002c29167223 */ /* 0x000fe20000000016 */
[----:B------:R-:W-:Y:S01]  /*16e0*/  FSEL R43, R26, R5, P0 ;  /* 0x000000051a2b7208 */ /* 0x000fe20000000000 */
[----:B------:R-:W-:Y:S01]  /*16f0*/  FADD R6, R30, R30 ;  /* 0x0000001e1e067221 */ /* 0x000fe20000000000 */
[----:B------:R-:W-:Y:S01]  /*1700*/  FSEL R41, R36, R19, P6 ;  /* 0x0000001324297208 */ /* 0x000fe20003000000 */
[----:B------:R-:W1:Y:S01]  /*1710*/  MUFU.RCP R42, R42 ;  /* 0x0000002a002a7308 */ /* 0x000e620000001000 */
[----:B------:R-:W-:Y:S01]  /*1720*/  FSEL R34, R34, R31, P0 ;  /* 0x0000001f22227208 */ /* 0x000fe20000000000 */
[----:B------:R-:W-:Y:S01]  /*1730*/  @!P1 FMUL R43, R43, 16777216 ;  /* 0x4b8000002b2b9820 */ /* 0x000fe20000400000 */
[----:B------:R-:W-:Y:S01]  /*1740*/  FMUL R36, R7, 0.25 ;  /* 0x3e80000007247820 */ /* 0x000fe20000400000 */
[----:B------:R-:W-:Y:S01]  /*1750*/  @!P5 FMUL R41, R41, 16777216 ;  /* 0x4b8000002929d820 */ /* 0x000fe20000400000 */
[C---:B------:R-:W-:Y:S01]  /*1760*/  FSETP.GEU.AND P5, PT, |R7|.reuse, 1.175494350822287508e-38, PT ;  /* 0x008000000700780b */ /* 0x040fe20003fae200 */
[----:B------:R-:W-:Y:S01]  /*1770*/  FFMA R37, R44, R38, R37 ;  /* 0x000000262c257223 */ /* 0x000fe20000000025 */
[----:B------:R-:W-:Y:S01]  /*1780*/  FSETP.GT.AND P0, PT, |R7|, 8.50705917302346158658e+37, PT ;  /* 0x7e8000000700780b */ /* 0x000fe20003f04200 */
[----:B------:R-:W2:Y:S01]  /*1790*/  MUFU.RCP R43, R43 ;  /* 0x0000002b002b7308 */ /* 0x000ea20000001000 */
[----:B------:R-:W-:Y:S01]  /*17a0*/  @!P4 FMUL R25, R25, 16777216 ;  /* 0x4b8000001919c820 */ /* 0x000fe20000400000 */
[----:B------:R-:W-:Y:S01]  /*17b0*/  @!P4 FMUL R45, R45, 16777216 ;  /* 0x4b8000002d2dc820 */ /* 0x000fe20000400000 */
[----:B------:R-:W-:Y:S01]  /*17c0*/  FSEL R38, R36, R7, P0 ;  /* 0x0000000724267208 */ /* 0x000fe20000000000 */
[----:B------:R-:W-:Y:S01]  /*17d0*/  @!P1 FMUL R34, R34, 16777216 ;  /* 0x4b80000022229820 */ /* 0x000fe20000400000 */
[----:B------:R-:W-:Y:S01]  /*17e0*/  FSETP.GEU.AND P4, PT, |R6|, 1.175494350822287508e-38, PT ;  /* 0x008000000600780b */ /* 0x000fe20003f8e200 */
[----:B0-----:R-:W-:Y:S01]  /*17f0*/  FADD R50, R20, R47 ;  /* 0x0000002f14327221 */ /* 0x001fe20000000000 */
[----:B------:R-:W-:Y:S01]  /*1800*/  FSETP.GT.AND P6, PT, |R6|, 8.50705917302346158658e+37, PT ;  /* 0x7e8000000600780b */ /* 0x000fe20003fc4200 */
[----:B-1----:R-:W-:Y:S01]  /*1810*/  FMUL R42, R42, R41 ;  /* 0x000000292a2a7220 */ /* 0x002fe20000400000 */
[----:B------:R-:W0:Y:S01]  /*1820*/  SHFL.BFLY PT, R20, R29, 0x8, 0x1f ;  /* 0x0d001f001d147f89 */ /* 0x000e2200000e0000 */
[----:B------:R-:W-:Y:S01]  /*1830*/  @!P5 FMUL R38, R38, 16777216 ;  /* 0x4b8000002626d820 */ /* 0x000fe20000400000 */
[----:B------:R1:W3:Y:S01]  /*1840*/  MUFU.RCP R40, R25 ;  /* 0x0000001900287308 */ /* 0x0002e20000001000 */
[----:B------:R-:W-:Y:S01]  /*1850*/  FADD R48, -R21, R46 ;  /* 0x0000002e15307221 */ /* 0x000fe20000000100 */
[----:B------:R-:W4:Y:S01]  /*1860*/  SHFL.BFLY PT, R41, R28, 0x8, 0x1f ;  /* 0x0d001f001c297f89 */ /* 0x000f2200000e0000 */
[----:B------:R-:W-:Y:S01]  /*1870*/  FSETP.NEU.AND P1, PT, R30, RZ, PT ;  /* 0x000000ff1e00720b */ /* 0x000fe20003f2d000 */
[----:B--2---:R-:W-:-:S02]  /*1880*/  FMUL R34, R43, R34 ;  /* 0x000000222b227220 */ /* 0x004fc40000400000 */
[----:B------:R-:W2:Y:S01]  /*1890*/  SHFL.BFLY PT, R44, R35, 0x8, 0x1f ;  /* 0x0d001f00232c7f89 */ /* 0x000ea200000e0000 */
[----:B------:R-:W-:Y:S01]  /*18a0*/  FSEL R46, R39, R16, P0 ;  /* 0x00000010272e7208 */ /* 0x000fe20000000000 */
[----:B------:R5:W0:Y:S01]  /*18b0*/  MUFU.RCP R43, R38 ;  /* 0x00000026002b7308 */ /* 0x000a220000001000 */
[----:B-1----:R-:W-:Y:S01]  /*18c0*/  FMUL R25, R6, 0.25 ;  /* 0x3e80000006197820 */ /* 0x002fe20000400000 */
[----:B------:R-:W-:Y:S01]  /*18d0*/  FMUL R52, R48, R48 ;  /* 0x0000003030347220 */ /* 0x000fe20000400000 */
[----:B------:R-:W-:Y:S01]  /*18e0*/  FSEL R27, R27, RZ, P1 ;  /* 0x000000ff1b1b7208 */ /* 0x000fe20000800000 */
[----:B------:R-:W-:Y:S01]  /*18f0*/  @!P5 FMUL R46, R46, 16777216 ;  /* 0x4b8000002e2ed820 */ /* 0x000fe20000400000 */
[----:B------:R-:W-:Y:S01]  /*1900*/  FSETP.NEU.AND P0, PT, R16, RZ, PT ;  /* 0x000000ff1000720b */ /* 0x000fe20003f0d000 */
[----:B------:R-:W-:Y:S01]  /*1910*/  FMUL R52, R15, R52 ;  /* 0x000000340f347220 */ /* 0x000fe20000400000 */
[----:B------:R-:W-:Y:S01]  /*1920*/  FSEL R49, R25, R6, P6 ;  /* 0x0000000619317208 */ /* 0x000fe20003000000 */
[----:B---3--:R-:W-:Y:S01]  /*1930*/  FMUL R40, R40, R45 ;  /* 0x0000002d28287220 */ /* 0x008fe20000400000 */
[----:B------:R-:W-:Y:S01]  /*1940*/  FFMA R39, R48, R27, R21 ;  /* 0x0000001b30277223 */ /* 0x000fe20000000015 */
[----:B-----5:R-:W-:Y:S01]  /*1950*/  FFMA R38, R27, R52, R50 ;  /* 0x000000341b267223 */ /* 0x020fe20000000032 */
[----:B------:R-:W-:Y:S01]  /*1960*/  FSEL R54, R33, R30, P6 ;  /* 0x0000001e21367208 */ /* 0x000fe20003000000 */
[----:B------:R-:W-:Y:S01]  /*1970*/  @!P4 FMUL R49, R49, 16777216 ;  /* 0x4b8000003131c820 */ /* 0x000fe20000400000 */
[----:B------:R-:W-:Y:S01]  /*1980*/  FSEL R40, R40, RZ, P0 ;  /* 0x000000ff28287208 */ /* 0x000fe20000000000 */
[----:B0-----:R-:W-:Y:S01]  /*1990*/  FADD R21, R29, R20 ;  /* 0x000000141d157221 */ /* 0x001fe20000000000 */
[----:B------:R-:W-:Y:S01]  /*19a0*/  FSETP.NEU.AND P1, PT, R4, RZ, PT ;  /* 0x000000ff0400720b */ /* 0x000fe20003f2d000 */
[----:B------:R-:W-:Y:S01]  /*19b0*/  FMUL R27, R43, R46 ;  /* 0x0000002e2b1b7220 */ /* 0x000fe20000400000 */
[----:B------:R-:W-:Y:S01]  /*19c0*/  @!P4 FMUL R54, R54, 16777216 ;  /* 0x4b8000003636c820 */ /* 0x000fe20000400000 */
[----:B----4-:R-:W-:Y:S01]  /*19d0*/  FADD R41, -R28, R41 ;  /* 0x000000291c297221 */ /* 0x010fe20000000100 */
[----:B------:R-:W0:Y:S01]  /*19e0*/  MUFU.RCP R49, R49 ;  /* 0x0000003100317308 */ /* 0x000e220000001000 */
[----:B------:R-:W-:Y:S01]  /*19f0*/  FSEL R42, R42, RZ, P1 ;  /* 0x000000ff2a2a7208 */ /* 0x000fe20000800000 */
[----:B------:R-:W-:Y:S01]  /*1a00*/  SHFL.BFLY PT, R53, R38, 0x8, 0x1f ;  /* 0x0d001f0026357f89 */ /* 0x000fe200000e0000 */
[----:B------:R-:W-:Y:S01]  /*1a10*/  FMUL R43, R41, R41 ;  /* 0x00000029292b7220 */ /* 0x000fe20000400000 */
[----:B--2---:R-:W-:Y:S01]  /*1a20*/  FADD R44, -R35, R44 ;  /* 0x0000002c232c7221 */ /* 0x004fe20000000100 */
[----:B------:R-:W-:-:S02]  /*1a30*/  LOP3.LUT P4, RZ, R11, 0x1f, RZ, 0xc0, !PT ;  /* 0x0000001f0bff7812 */ /* 0x000fc4000788c0ff */
[----:B------:R-:W-:Y:S01]  /*1a40*/  FMUL R20, R32, R43 ;  /* 0x0000002b20147220 */ /* 0x000fe20000400000 */
[----:B------:R-:W-:Y:S01]  /*1a50*/  FFMA R32, R41, R40, R28 ;  /* 0x0000002829207223 */ /* 0x000fe2000000001c */
[C---:B------:R-:W-:Y:S01]  /*1a60*/  FMUL R46, R44.reuse, R44 ;  /* 0x0000002c2c2e7220 */ /* 0x040fe20000400000 */
[----:B------:R-:W-:Y:S01]  /*1a70*/  FFMA R29, R44, R42, R35 ;  /* 0x0000002a2c1d7223 */ /* 0x000fe20000000023 */
[----:B------:R-:W-:Y:S01]  /*1a80*/  FFMA R28, R40, R20, R21 ;  /* 0x00000014281c7223 */ /* 0x000fe20000000015 */
[----:B------:R-:W-:Y:S01]  /*1a90*/  FADD R20, R7, R7 ;  /* 0x0000000707147221 */ /* 0x000fe20000000000 */
[----:B------:R-:W1:Y:S01]  /*1aa0*/  SHFL.BFLY PT, R21, R24, 0x8, 0x1f ;  /* 0x0d001f0018157f89 */ /* 0x000e6200000e0000 */
[----:B------:R-:W-:Y:S01]  /*1ab0*/  FMUL R43, R19, R46 ;  /* 0x0000002e132b7220 */ /* 0x000fe20000400000 */
[----:B------:R-:W-:Y:S01]  /*1ac0*/  SHF.R.U32.HI R19, RZ, 0x3, R11 ;  /* 0x00000003ff137819 */ /* 0x000fe2000001160b */
[----:B0-----:R-:W-:Y:S01]  /*1ad0*/  FMUL R33, R49, R54 ;  /* 0x0000003631217220 */ /* 0x001fe20000400000 */
[----:B------:R-:W0:Y:S01]  /*1ae0*/  SHFL.BFLY PT, R46, R37, 0x8, 0x1f ;  /* 0x0d001f00252e7f89 */ /* 0x000e2200000e0000 */
[C---:B------:R-:W-:Y:S01]  /*1af0*/  FSETP.GEU.AND P1, PT, |R20|.reuse, 1.175494350822287508e-38, PT ;  /* 0x008000001400780b */ /* 0x040fe20003f2e200 */
[C---:B------:R-:W-:Y:S01]  /*1b00*/  FMUL R45, R20.reuse, 0.25 ;  /* 0x3e800000142d7820 */ /* 0x040fe20000400000 */
[C---:B------:R-:W-:Y:S01]  /*1b10*/  FSETP.GT.AND P0, PT, |R20|.reuse, 8.50705917302346158658e+37, PT ;  /* 0x7e8000001400780b */ /* 0x040fe20003f04200 */
[----:B------:R-:W2:Y:S01]  /*1b20*/  SHFL.BFLY PT, R49, R22, 0x8, 0x1f ;  /* 0x0d001f0016317f89 */ /* 0x000ea200000e0000 */
[----:B------:R-:W-:Y:S01]  /*1b30*/  FADD R48, R20, R20 ;  /* 0x0000001414307221 */ /* 0x000fe20000000000 */
[----:B------:R-:W-:-:S02]  /*1b40*/  LOP3.LUT R19, R19, 0x3c, RZ, 0xc0, !PT ;  /* 0x0000003c13137812 */ /* 0x000fc400078ec0ff */
[----:B------:R-:W-:Y:S01]  /*1b50*/  FSEL R35, R36, R7, P0 ;  /* 0x0000000724237208 */ /* 0x000fe20000000000 */
[C---:B------:R-:W-:Y:S01]  /*1b60*/  FMUL R40, R48.reuse, 0.25 ;  /* 0x3e80000030287820 */ /* 0x040fe20000400000 */
[----:B------:R-:W-:Y:S01]  /*1b70*/  FSEL R41, R45, R20, P0 ;  /* 0x000000142d297208 */ /* 0x000fe20000000000 */
[----:B------:R3:W-:Y:S01]  /*1b80*/  @!P4 STS [R19+0x200], R48 ;  /* 0x000200301300c388 */ /* 0x0007e20000000800 */
[----:B------:R-:W-:Y:S02]  /*1b90*/  FSETP.GT.AND P6, PT, |R48|, 8.50705917302346158658e+37, PT ;  /* 0x7e8000003000780b */ /* 0x000fe40003fc4200 */
[----:B------:R-:W-:Y:S01]  /*1ba0*/  @!P1 FMUL R35, R35, 16777216 ;  /* 0x4b80000023239820 */ /* 0x000fe20000400000 */
[----:B------:R-:W-:Y:S01]  /*1bb0*/  @!P1 FMUL R41, R41, 16777216 ;  /* 0x4b80000029299820 */ /* 0x000fe20000400000 */
[----:B------:R-:W-:Y:S01]  /*1bc0*/  FSETP.NEU.AND P1, PT, R5, RZ, PT ;  /* 0x000000ff0500720b */ /* 0x000fe20003f2d000 */
[----:B------:R-:W4:Y:S01]  /*1bd0*/  SHFL.BFLY PT, R44, R39, 0x8, 0x1f ;  /* 0x0d001f00272c7f89 */ /* 0x000f2200000e0000 */
[----:B------:R-:W-:Y:S01]  /*1be0*/  FSEL R40, R40, R48, P6 ;  /* 0x0000003028287208 */ /* 0x000fe20003000000 */
[----:B-1----:R-:W-:Y:S01]  /*1bf0*/  FADD R47, R24, R21 ;  /* 0x00000015182f7221 */ /* 0x002fe20000000000 */
[----:B------:R-:W-:Y:S01]  /*1c00*/  FADD R21, R4, R4 ;  /* 0x0000000404157221 */ /* 0x000fe20000000000 */
[----:B------:R-:W-:Y:S01]  /*1c10*/  FSEL R50, R34, RZ, P1 ;  /* 0x000000ff22327208 */ /* 0x000fe20000800000 */
[----:B------:R-:W-:Y:S01]  /*1c20*/  FADD R24, R38, R53 ;  /* 0x0000003526187221 */ /* 0x000fe20000000000 */
[----:B0-----:R-:W-:Y:S01]  /*1c30*/  FADD R51, R37, R46 ;  /* 0x0000002e25337221 */ /* 0x001fe20000000000 */
[----:B------:R-:W-:Y:S01]  /*1c40*/  FSEL R36, R45, R20, P6 ;  /* 0x000000142d247208 */ /* 0x000fe20003000000 */
[C---:B------:R-:W-:Y:S01]  /*1c50*/  FMUL R46, R21.reuse, 0.25 ;  /* 0x3e800000152e7820 */ /* 0x040fe20000400000 */
[C---:B------:R-:W-:Y:S01]  /*1c60*/  FSETP.GEU.AND P1, PT, |R21|.reuse, 1.175494350822287508e-38, PT ;  /* 0x008000001500780b */ /* 0x040fe20003f2e200 */
[----:B--2---:R-:W-:Y:S01]  /*1c70*/  FADD R49, -R22, R49 ;  /* 0x0000003116317221 */ /* 0x004fe20000000100 */
[----:B------:R-:W-:Y:S01]  /*1c80*/  FSETP.GT.AND P6, PT, |R21|, 8.50705917302346158658e+37, PT ;  /* 0x7e8000001500780b */ /* 0x000fe20003fc4200 */
[----:B------:R-:W-:Y:S01]  /*1c90*/  FFMA R37, R42, R43, R47 ;  /* 0x0000002b2a257223 */ /* 0x000fe2000000002f */
[C---:B------:R-:W-:Y:S01]  /*1ca0*/  FSETP.GEU.AND P0, PT, |R48|.reuse, 1.175494350822287508e-38, PT ;  /* 0x008000003000780b */ /* 0x040fe20003f0e200 */
[C---:B------:R-:W-:Y:S01]  /*1cb0*/  FFMA R34, R49.reuse, R50, R22 ;  /* 0x0000003231227223 */ /* 0x040fe20000000016 */
[----:B------:R-:W-:Y:S01]  /*1cc0*/  FMUL R22, R49, R49 ;  /* 0x0000003131167220 */ /* 0x000fe20000400000 */
[----:B------:R-:W-:-:S02]  /*1cd0*/  FSETP.NEU.AND P5, PT, R48, RZ, PT ;  /* 0x000000ff3000720b */ /* 0x000fc40003fad000 */
[----:B---3--:R-:W-:Y:S01]  /*1ce0*/  FSEL R48, R46, R21, P6 ;  /* 0x000000152e307208 */ /* 0x008fe20003000000 */
[----:B------:R-:W-:Y:S01]  /*1cf0*/  FMUL R38, R31, R22 ;  /* 0x000000161f267220 */ /* 0x000fe20000400000 */
[----:B------:R-:W-:Y:S01]  /*1d00*/  FSEL R43, R23, R4, P6 ;  /* 0x00000004172b7208 */ /* 0x000fe20003000000 */
[----:B------:R-:W-:Y:S01]  /*1d10*/  FADD R22, R21, R21 ;  /* 0x0000001515167221 */ /* 0x000fe20000000000 */
[----:B------:R-:W-:Y:S01]  /*1d20*/  FSETP.NEU.AND P6, PT, R6, RZ, PT ;  /* 0x000000ff0600720b */ /* 0x000fe20003fcd000 */
[----:B------:R-:W-:Y:S01]  /*1d30*/  @!P1 FMUL R48, R48, 16777216 ;  /* 0x4b80000030309820 */ /* 0x000fe20000400000 */
[----:B------:R-:W-:Y:S01]  /*1d40*/  FADD R23, R5, R5 ;  /* 0x0000000505177221 */ /* 0x000fe20000000000 */
[----:B------:R-:W-:Y:S01]  /*1d50*/  @!P1 FMUL R43, R43, 16777216 ;  /* 0x4b8000002b2b9820 */ /* 0x000fe20000400000 */
[C---:B------:R-:W-:Y:S01]  /*1d60*/  FSETP.GEU.AND P1, PT, |R22|.reuse, 1.175494350822287508e-38, PT ;  /* 0x008000001600780b */ /* 0x040fe20003f2e200 */
[----:B----4-:R-:W-:Y:S01]  /*1d70*/  FADD R44, -R39, R44 ;  /* 0x0000002c272c7221 */ /* 0x010fe20000000100 */
[----:B------:R-:W-:Y:S01]  /*1d80*/  FSEL R31, R33, RZ, P6 ;  /* 0x000000ff211f7208 */ /* 0x000fe20003000000 */
[C---:B------:R-:W-:Y:S01]  /*1d90*/  FMUL R33, R22.reuse, 0.25 ;  /* 0x3e80000016217820 */ /* 0x040fe20000400000 */
[----:B------:R-:W-:Y:S01]  /*1da0*/  FSETP.GT.AND P6, PT, |R22|, 8.50705917302346158658e+37, PT ;  /* 0x7e8000001600780b */ /* 0x000fe20003fc4200 */
[----:B------:R-:W-:Y:S01]  /*1db0*/  FMUL R42, R23, 0.25 ;  /* 0x3e800000172a7820 */ /* 0x000fe20000400000 */
[C---:B------:R-:W-:Y:S01]  /*1dc0*/  FMUL R49, R44.reuse, R44 ;  /* 0x0000002c2c317220 */ /* 0x040fe20000400000 */
[----:B------:R-:W-:Y:S01]  /*1dd0*/  FFMA R39, R44, R31, R39 ;  /* 0x0000001f2c277223 */ /* 0x000fe20000000027 */
[----:B------:R-:W-:Y:S01]  /*1de0*/  FSEL R47, R33, R22, P6 ;  /* 0x00000016212f7208 */ /* 0x000fe20003000000 */
[----:B------:R-:W-:Y:S01]  /*1df0*/  FFMA R38, R50, R38, R51 ;  /* 0x0000002632267223 */ /* 0x000fe20000000033 */
[----:B------:R-:W-:Y:S01]  /*1e00*/  FSEL R45, R46, R21, P6 ;  /* 0x000000152e2d7208 */ /* 0x000fe20003000000 */
[----:B------:R-:W-:Y:S01]  /*1e10*/  FMUL R30, R30, R49 ;  /* 0x000000311e1e7220 */ /* 0x000fe20000400000 */
[----:B------:R-:W-:Y:S01]  /*1e20*/  FSETP.GEU.AND P6, PT, |R23|, 1.175494350822287508e-38, PT ;  /* 0x008000001700780b */ /* 0x000fe20003fce200 */
[----:B------:R-:W-:Y:S01]  /*1e30*/  @!P1 FMUL R47, R47, 16777216 ;  /* 0x4b8000002f2f9820 */ /* 0x000fe20000400000 */
[----:B------:R-:W0:Y:S01]  /*1e40*/  MUFU.RCP R44, R48 ;  /* 0x00000030002c7308 */ /* 0x000e220000001000 */
[----:B------:R-:W-:Y:S01]  /*1e50*/  @!P1 FMUL R45, R45, 16777216 ;  /* 0x4b8000002d2d9820 */ /* 0x000fe20000400000 */
[----:B------:R-:W-:Y:S01]  /*1e60*/  FSETP.GT.AND P1, PT, |R23|, 8.50705917302346158658e+37, PT ;  /* 0x7e8000001700780b */ /* 0x000fe20003f24200 */
[----:B------:R-:W-:Y:S01]  /*1e70*/  FFMA R30, R31, R30, R24 ;  /* 0x0000001e1f1e7223 */ /* 0x000fe20000000018 */
[----:B------:R-:W-:Y:S01]  /*1e80*/  FADD R24, R6, R6 ;  /* 0x0000000606187221 */ /* 0x000fe20000000000 */
[----:B------:R-:W-:Y:S01]  /*1e90*/  @!P0 FMUL R40, R40, 16777216 ;  /* 0x4b80000028288820 */ /* 0x000fe20000400000 */
[----:B------:R-:W-:Y:S01]  /*1ea0*/  FSEL R46, R42, R23, P1 ;  /* 0x000000172a2e7208 */ /* 0x000fe20000800000 */
[----:B------:R-:W-:Y:S01]  /*1eb0*/  @!P0 FMUL R36, R36, 16777216 ;  /* 0x4b80000024248820 */ /* 0x000fe20000400000 */
[----:B------:R-:W-:Y:S01]  /*1ec0*/  FSEL R49, R26, R5, P1 ;  /* 0x000000051a317208 */ /* 0x000fe20000800000 */
[----:B------:R1:W-:Y:S01]  /*1ed0*/  MUFU.RCP R50, R47 ;  /* 0x0000002f00327308 */ /* 0x0003e20000001000 */
[----:B------:R-:W-:Y:S01]  /*1ee0*/  FSETP.GEU.AND P1, PT, |R24|, 1.175494350822287508e-38, PT ;  /* 0x008000001800780b */ /* 0x000fe20003f2e200 */
[----:B------:R-:W-:Y:S01]  /*1ef0*/  @!P6 FMUL R46, R46, 16777216 ;  /* 0x4b8000002e2ee820 */ /* 0x000fe20000400000 */
[C---:B------:R-:W-:Y:S01]  /*1f00*/  FMUL R31, R24.reuse, 0.25 ;  /* 0x3e800000181f7820 */ /* 0x040fe20000400000 */
[----:B------:R-:W-:Y:S01]  /*1f10*/  @!P6 FMUL R49, R49, 16777216 ;  /* 0x4b8000003131e820 */ /* 0x000fe20000400000 */
[----:B------:R-:W-:Y:S01]  /*1f20*/  FSETP.GT.AND P6, PT, |R24|, 8.50705917302346158658e+37, PT ;  /* 0x7e8000001800780b */ /* 0x000fe20003fc4200 */
[----:B------:R-:W-:Y:S01]  /*1f30*/  FADD R26, R23, R23 ;  /* 0x00000017171a7221 */ /* 0x000fe20000000000 */
[----:B0-----:R-:W-:Y:S01]  /*1f40*/  FMUL R44, R44, R43 ;  /* 0x0000002b2c2c7220 */ /* 0x001fe20000400000 */
[----:B------:R-:W0:Y:S01]  /*1f50*/  MUFU.RCP R46, R46 ;  /* 0x0000002e002e7308 */ /* 0x000e220000001000 */
[----:B------:R-:W-:Y:S01]  /*1f60*/  FSEL R51, R31, R24, P6 ;  /* 0x000000181f337208 */ /* 0x000fe20003000000 */
[----:B-1----:R-:W-:Y:S01]  /*1f70*/  SHFL.BFLY PT, R47, R34, 0x4, 0x1f ;  /* 0x0c801f00222f7f89 */ /* 0x002fe200000e0000 */
[----:B------:R-:W-:Y:S01]  /*1f80*/  FSEL R54, R25, R6, P6 ;  /* 0x0000000619367208 */ /* 0x000fe20003000000 */
[C---:B------:R-:W-:Y:S01]  /*1f90*/  FMUL R25, R26.reuse, 0.25 ;  /* 0x3e8000001a197820 */ /* 0x040fe20000400000 */
[----:B------:R-:W-:Y:S01]  /*1fa0*/  FSETP.GEU.AND P6, PT, |R26|, 1.175494350822287508e-38, PT ;  /* 0x008000001a00780b */ /* 0x000fe20003fce200 */
[----:B------:R-:W-:Y:S01]  /*1fb0*/  @!P1 FMUL R51, R51, 16777216 ;  /* 0x4b80000033339820 */ /* 0x000fe20000400000 */
[----:B------:R-:W-:Y:S01]  /*1fc0*/  FSETP.NEU.AND P0, PT, R7, RZ, PT ;  /* 0x000000ff0700720b */ /* 0x000fe20003f0d000 */
[----:B------:R1:W2:Y:S01]  /*1fd0*/  MUFU.RCP R48, R41 ;  /* 0x0000002900307308 */ /* 0x0002a20000001000 */
[----:B------:R-:W-:Y:S01]  /*1fe0*/  @!P1 FMUL R54, R54, 16777216 ;  /* 0x4b80000036369820 */ /* 0x000fe20000400000 */
[----:B------:R-:W-:-:S04]  /*1ff0*/  FSETP.GT.AND P1, PT, |R26|, 8.50705917302346158658e+37, PT ;  /* 0x7e8000001a00780b */ /* 0x000fc80003f24200 */
[----:B------:R-:W-:Y:S01]  /*2000*/  FSEL R52, R25, R26, P1 ;  /* 0x0000001a19347208 */ /* 0x000fe20000800000 */
[----:B0-----:R-:W-:Y:S01]  /*2010*/  FMUL R46, R46, R49 ;  /* 0x000000312e2e7220 */ /* 0x001fe20000400000 */
[----:B------:R-:W0:Y:S01]  /*2020*/  MUFU.RCP R43, R51 ;  /* 0x00000033002b7308 */ /* 0x000e220000001000 */
[----:B------:R-:W3:Y:S01]  /*2030*/  SHFL.BFLY PT, R49, R32, 0x4, 0x1f ;  /* 0x0c801f0020317f89 */ /* 0x000ee200000e0000 */
[----:B-1----:R-:W-:Y:S01]  /*2040*/  FMUL R41, R50, R45 ;  /* 0x0000002d32297220 */ /* 0x002fe20000400000 */
[----:B------:R-:W-:Y:S01]  /*2050*/  @!P6 FMUL R52, R52, 16777216 ;  /* 0x4b8000003434e820 */ /* 0x000fe20000400000 */
[----:B------:R-:W-:Y:S01]  /*2060*/  FSEL R45, R27, RZ, P0 ;  /* 0x000000ff1b2d7208 */ /* 0x000fe20000000000 */
[----:B------:R-:W1:Y:S01]  /*2070*/  SHFL.BFLY PT, R50, R29, 0x4, 0x1f ;  /* 0x0c801f001d327f89 */ /* 0x000e6200000e0000 */
[----:B------:R-:W-:Y:S01]  /*2080*/  FSEL R53, R42, R23, P1 ;  /* 0x000000172a357208 */ /* 0x000fe20000800000 */
[----:B--2---:R-:W-:Y:S01]  /*2090*/  FMUL R42, R48, R35 ;  /* 0x00000023302a7220 */ /* 0x004fe20000400000 */
[----:B------:R-:W2:Y:S01]  /*20a0*/  MUFU.RCP R51, R40 ;  /* 0x0000002800337308 */ /* 0x000ea20000001000 */
[----:B------:R-:W-:Y:S01]  /*20b0*/  FSETP.NEU.AND P0, PT, R21, RZ, PT ;  /* 0x000000ff1500720b */ /* 0x000fe20003f0d000 */
[----:B------:R-:W4:Y:S01]  /*20c0*/  SHFL.BFLY PT, R48, R39, 0x4, 0x1f ;  /* 0x0c801f0027307f89 */ /* 0x000f2200000e0000 */
[----:B------:R-:W-:Y:S01]  /*20d0*/  FSETP.NEU.AND P1, PT, R23, RZ, PT ;  /* 0x000000ff1700720b */ /* 0x000fe20003f2d000 */
[----:B------:R-:W-:-:S04]  /*20e0*/  @!P6 FMUL R53, R53, 16777216 ;  /* 0x4b8000003535e820 */ /* 0x000fc80000400000 */
[----:B------:R-:W5:Y:S01]  /*20f0*/  MUFU.RCP R52, R52 ;  /* 0x0000003400347308 */ /* 0x000f620000001000 */
[----:B0-----:R-:W-:Y:S01]  /*2100*/  FMUL R43, R43, R54 ;  /* 0x000000362b2b7220 */ /* 0x001fe20000400000 */
[----:B--2---:R-:W-:Y:S01]  /*2110*/  FMUL R36, R51, R36 ;  /* 0x0000002433247220 */ /* 0x004fe20000400000 */
[----:B---3--:R-:W-:Y:S01]  /*2120*/  FADD R49, -R32, R49 ;  /* 0x0000003120317221 */ /* 0x008fe20000000100 */
[----:B------:R-:W0:Y:S03]  /*2130*/  SHFL.BFLY PT, R51, R28, 0x4, 0x1f ;  /* 0x0c801f001c337f89 */ /* 0x000e2600000e0000 */
[C---:B------:R-:W-:Y:S01]  /*2140*/  FMUL R27, R49.reuse, R49 ;  /* 0x00000031311b7220 */ /* 0x040fe20000400000 */
[----:B------:R-:W-:Y:S01]  /*2150*/  FFMA R32, R49, R45, R32 ;  /* 0x0000002d31207223 */ /* 0x000fe20000000020 */
[----:B------:R-:W-:Y:S01]  /*2160*/  FSEL R36, R36, RZ, P5 ;  /* 0x000000ff24247208 */ /* 0x000fe20002800000 */
[----:B------:R-:W2:Y:S01]  /*2170*/  SHFL.BFLY PT, R49, R38, 0x4, 0x1f ;  /* 0x0c801f0026317f89 */ /* 0x000ea200000e0000 */
[----:B------:R-:W-:Y:S01]  /*2180*/  FMUL R40, R16, R27 ;  /* 0x0000001b10287220 */ /* 0x000fe20000400000 */
[----:B------:R-:W-:Y:S01]  /*2190*/  FSEL R16, R44, RZ, P0 ;  /* 0x000000ff2c107208 */ /* 0x000fe20000000000 */
[----:B-1----:R-:W-:Y:S01]  /*21a0*/  FADD R44, -R29, R50 ;  /* 0x000000321d2c7221 */ /* 0x002fe20000000100 */
[----:B------:R-:W-:Y:S01]  /*21b0*/  FSETP.NEU.AND P0, PT, R24, RZ, PT ;  /* 0x000000ff1800720b */ /* 0x000fe20003f0d000 */
[----:B------:R-:W1:Y:S01]  /*21c0*/  SHFL.BFLY PT, R50, R37, 0x4, 0x1f ;  /* 0x0c801f0025327f89 */ /* 0x000e6200000e0000 */
[----:B------:R-:W-:Y:S01]  /*21d0*/  FSEL R27, R46, RZ, P1 ;  /* 0x000000ff2e1b7208 */ /* 0x000fe20000800000 */
[----:B-----5:R-:W-:Y:S01]  /*21e0*/  FMUL R35, R52, R53 ;  /* 0x0000003534237220 */ /* 0x020fe20000400000 */
[----:B------:R-:W-:Y:S01]  /*21f0*/  FSEL R46, R43, RZ, P0 ;  /* 0x000000ff2b2e7208 */ /* 0x000fe20000000000 */
[----:B------:R-:W-:Y:S01]  /*2200*/  FADD R53, -R34, R47 ;  /* 0x0000002f22357221 */ /* 0x000fe20000000100 */
[----:B------:R-:W3:Y:S01]  /*2210*/  SHFL.BFLY PT, R43, R30, 0x4, 0x1f ;  /* 0x0c801f001e2b7f89 */ /* 0x000ee200000e0000 */
[C---:B------:R-:W-:Y:S01]  /*2220*/  FFMA R29, R44.reuse, R16, R29 ;  /* 0x000000102c1d7223 */ /* 0x040fe2000000001d */
[----:B------:R-:W-:Y:S01]  /*2230*/  FMUL R47, R44, R44 ;  /* 0x0000002c2c2f7220 */ /* 0x000fe20000400000 */
[----:B------:R-:W-:Y:S01]  /*2240*/  FMUL R44, R53, R53 ;  /* 0x00000035352c7220 */ /* 0x000fe20000400000 */
[----:B----4-:R-:W-:Y:S01]  /*2250*/  FADD R48, -R39, R48 ;  /* 0x0000003027307221 */ /* 0x010fe20000000100 */
[----:B------:R-:W-:Y:S01]  /*2260*/  FFMA R34, R53, R27, R34 ;  /* 0x0000001b35227223 */ /* 0x000fe20000000022 */
[----:B------:R-:W-:Y:S01]  /*2270*/  FMUL R47, R4, R47 ;  /* 0x0000002f042f7220 */ /* 0x000fe20000400000 */
[----:B------:R-:W-:Y:S01]  /*2280*/  FMUL R44, R5, R44 ;  /* 0x0000002c052c7220 */ /* 0x000fe20000400000 */
[C---:B------:R-:W-:Y:S01]  /*2290*/  FFMA R39, R48.reuse, R46, R39 ;  /* 0x0000002e30277223 */ /* 0x040fe20000000027 */
[----:B------:R-:W-:Y:S01]  /*22a0*/  FMUL R5, R48, R48 ;  /* 0x0000003030057220 */ /* 0x000fe20000400000 */
[----:B------:R-:W-:Y:S01]  /*22b0*/  FADD R4, R24, R24 ;  /* 0x0000001818047221 */ /* 0x000fe20000000000 */
[----:B------:R-:W-:Y:S01]  /*22c0*/  FSETP.NEU.AND P0, PT, R20, RZ, PT ;  /* 0x000000ff1400720b */ /* 0x000fe20003f0d000 */
[----:B0-----:R-:W-:Y:S01]  /*22d0*/  FADD R28, R28, R51 ;  /* 0x000000331c1c7221 */ /* 0x001fe20000000000 */
[----:B------:R-:W-:Y:S01]  /*22e0*/  FSETP.NEU.AND P1, PT, R22, RZ, PT ;  /* 0x000000ff1600720b */ /* 0x000fe20003f2d000 */
[----:B--2---:R-:W-:Y:S01]  /*22f0*/  FADD R48, R38, R49 ;  /* 0x0000003126307221 */ /* 0x004fe20000000000 */
[----:B------:R-:W-:Y:S01]  /*2300*/  FADD R38, R22, R22 ;  /* 0x0000001616267221 */ /* 0x000fe20000000000 */
[----:B------:R-:W-:Y:S01]  /*2310*/  FMUL R49, R6, R5 ;  /* 0x0000000506317220 */ /* 0x000fe20000400000 */
[----:B------:R-:W-:Y:S01]  /*2320*/  FSEL R5, R42, RZ, P0 ;  /* 0x000000ff2a057208 */ /* 0x000fe20000000000 */
[----:B------:R-:W-:Y:S01]  /*2330*/  FFMA R45, R45, R40, R28 ;  /* 0x000000282d2d7223 */ /* 0x000fe2000000001c */
[----:B-1----:R-:W-:Y:S01]  /*2340*/  FADD R51, R37, R50 ;  /* 0x0000003225337221 */ /* 0x002fe20000000000 */
[C---:B------:R-:W-:Y:S01]  /*2350*/  FSETP.GT.AND P6, PT, |R38|.reuse, 8.50705917302346158658e+37, PT ;  /* 0x7e8000002600780b */ /* 0x040fe20003fc4200 */
[----:B------:R-:W-:Y:S01]  /*2360*/  FMUL R37, R38, 0.25 ;  /* 0x3e80000026257820 */ /* 0x000fe20000400000 */
[----:B------:R-:W-:Y:S01]  /*2370*/  FSETP.GEU.AND P0, PT, |R4|, 1.175494350822287508e-38, PT ;  /* 0x008000000400780b */ /* 0x000fe20003f0e200 */
[----:B------:R-:W-:Y:S01]  /*2380*/  FFMA R47, R16, R47, R51 ;  /* 0x0000002f102f7223 */ /* 0x000fe20000000033 */
[----:B---3--:R-:W-:Y:S01]  /*2390*/  FADD R43, R30, R43 ;  /* 0x0000002b1e2b7221 */ /* 0x008fe20000000000 */
[----:B------:R-:W-:Y:S01]  /*23a0*/  FFMA R30, R27, R44, R48 ;  /* 0x0000002c1b1e7223 */ /* 0x000fe20000000030 */
[----:B------:R-:W-:Y:S01]  /*23b0*/  FSEL R28, R33, R22, P6 ;  /* 0x00000016211c7208 */ /* 0x000fe20003000000 */
[----:B------:R-:W0:Y:S01]  /*23c0*/  SHFL.BFLY PT, R27, R32, 0x2, 0x1f ;  /* 0x0c401f00201b7f89 */ /* 0x000e2200000e0000 */
[----:B------:R-:W-:Y:S01]  /*23d0*/  FSEL R37, R37, R38, P6 ;  /* 0x0000002625257208 */ /* 0x000fe20003000000 */
[C---:B------:R-:W-:Y:S01]  /*23e0*/  FMUL R33, R4.reuse, 0.25 ;  /* 0x3e80000004217820 */ /* 0x040fe20000400000 */
[----:B------:R-:W-:Y:S01]  /*23f0*/  FSETP.GT.AND P6, PT, |R4|, 8.50705917302346158658e+37, PT ;  /* 0x7e8000000400780b */ /* 0x000fe20003fc4200 */
[----:B------:R-:W1:Y:S01]  /*2400*/  SHFL.BFLY PT, R44, R29, 0x2, 0x1f ;  /* 0x0c401f001d2c7f89 */ /* 0x000e6200000e0000 */
[----:B------:R-:W-:Y:S01]  /*2410*/  FSEL R6, R41, RZ, P1 ;  /* 0x000000ff29067208 */ /* 0x000fe20000800000 */
[----:B------:R-:W-:Y:S01]  /*2420*/  FFMA R16, R46, R49, R43 ;  /* 0x000000312e107223 */ /* 0x000fe2000000002b */
[----:B------:R-:W-:Y:S01]  /*2430*/  FSETP.GEU.AND P1, PT, |R38|, 1.175494350822287508e-38, PT ;  /* 0x008000002600780b */ /* 0x000fe20003f2e200 */
[----:B------:R-:W2:Y:S01]  /*2440*/  SHFL.BFLY PT, R43, R34, 0x2, 0x1f ;  /* 0x0c401f00222b7f89 */ /* 0x000ea200000e0000 */
[----:B------:R-:W-:Y:S01]  /*2450*/  FSEL R41, R33, R4, P6 ;  /* 0x0000000421297208 */ /* 0x000fe20003000000 */
[----:B------:R-:W-:Y:S01]  /*2460*/  FADD R48, R26, R26 ;  /* 0x0000001a1a307221 */ /* 0x000fe20000000000 */
[----:B------:R-:W-:Y:S01]  /*2470*/  FSEL R46, R31, R24, P6 ;  /* 0x000000181f2e7208 */ /* 0x000fe20003000000 */
[----:B------:R1:W-:Y:S02]  /*2480*/  @!P4 STS [R19+0x240], R38 ;  /* 0x000240261300c388 */ /* 0x0003e40000000800 */
[----:B------:R-:W-:Y:S01]  /*2490*/  @!P0 FMUL R41, R41, 16777216 ;  /* 0x4b80000029298820 */ /* 0x000fe20000400000 */
[----:B------:R-:W-:Y:S01]  /*24a0*/  FSETP.GEU.AND P5, PT, |R48|, 1.175494350822287508e-38, PT ;  /* 0x008000003000780b */ /* 0x000fe20003fae200 */
[----:B------:R-:W3:Y:S01]  /*24b0*/  SHFL.BFLY PT, R40, R47, 0x2, 0x1f ;  /* 0x0c401f002f287f89 */ /* 0x000ee200000e0000 */
[----:B------:R-:W-:Y:S01]  /*24c0*/  @!P0 FMUL R46, R46, 16777216 ;  /* 0x4b8000002e2e8820 */ /* 0x000fe20000400000 */
[C---:B------:R-:W-:Y:S01]  /*24d0*/  FMUL R31, R48.reuse, 0.25 ;  /* 0x3e800000301f7820 */ /* 0x040fe20000400000 */
[----:B------:R-:W-:Y:S01]  /*24e0*/  FSETP.GT.AND P6, PT, |R48|, 8.50705917302346158658e+37, PT ;  /* 0x7e8000003000780b */ /* 0x000fe20003fc4200 */
[----:B------:R-:W4:Y:S01]  /*24f0*/  MUFU.RCP R41, R41 ;  /* 0x0000002900297308 */ /* 0x000f220000001000 */
[----:B------:R-:W-:Y:S01]  /*2500*/  @!P1 FMUL R37, R37, 16777216 ;  /* 0x4b80000025259820 */ /* 0x000fe20000400000 */
[----:B------:R-:W-:Y:S01]  /*2510*/  @!P1 FMUL R28, R28, 16777216 ;  /* 0x4b8000001c1c9820 */ /* 0x000fe20000400000 */
[----:B------:R-:W-:Y:S01]  /*2520*/  FSETP.NEU.AND P1, PT, R26, RZ, PT ;  /* 0x000000ff1a00720b */ /* 0x000fe20003f2d000 */
[----:B0-----:R-:W-:Y:S01]  /*2530*/  FADD R49, -R32, R27 ;  /* 0x0000001b20317221 */ /* 0x001fe20000000100 */
[----:B------:R-:W0:Y:S01]  /*2540*/  SHFL.BFLY PT, R42, R45, 0x2, 0x1f ;  /* 0x0c401f002d2a7f89 */ /* 0x000e2200000e0000 */
[----:B------:R-:W-:-:S02]  /*2550*/  FSEL R31, R31, R48, P6 ;  /* 0x000000301f1f7208 */ /* 0x000fc40003000000 */
[----:B------:R-:W-:Y:S01]  /*2560*/  FFMA R27, R49, R5, R32 ;  /* 0x00000005311b7223 */ /* 0x000fe20000000020 */
[----:B------:R-:W-:Y:S01]  /*2570*/  FSEL R35, R35, RZ, P1 ;  /* 0x000000ff23237208 */ /* 0x000fe20000800000 */
[----:B------:R-:W5:Y:S01]  /*2580*/  SHFL.BFLY PT, R32, R39, 0x2, 0x1f ;  /* 0x0c401f0027207f89 */ /* 0x000f6200000e0000 */
[----:B------:R-:W-:Y:S01]  /*2590*/  FSETP.NEU.AND P1, PT, R38, RZ, PT ;  /* 0x000000ff2600720b */ /* 0x000fe20003f2d000 */
[----:B-1----:R-:W-:Y:S01]  /*25a0*/  FADD R38, -R29, R44 ;  /* 0x0000002c1d267221 */ /* 0x002fe20000000100 */
[----:B------:R-:W-:Y:S01]  /*25b0*/  FMUL R44, R49, R49 ;  /* 0x00000031312c7220 */ /* 0x000fe20000400000 */
[----:B--2---:R-:W-:Y:S01]  /*25c0*/  FADD R43, -R34, R43 ;  /* 0x0000002b222b7221 */ /* 0x004fe20000000100 */
[----:B------:R-:W-:Y:S01]  /*25d0*/  FSETP.NEU.AND P0, PT, R48, RZ, PT ;  /* 0x000000ff3000720b */ /* 0x000fe20003f0d000 */
[----:B----4-:R-:W-:Y:S01]  /*25e0*/  FMUL R46, R41, R46 ;  /* 0x0000002e292e7220 */ /* 0x010fe20000400000 */
[----:B------:R-:W-:Y:S01]  /*25f0*/  FMUL R44, R7, R44 ;  /* 0x0000002c072c7220 */ /* 0x000fe20000400000 */
[----:B------:R-:W1:Y:S01]  /*2600*/  SHFL.BFLY PT, R41, R30, 0x2, 0x1f ;  /* 0x0c401f001e297f89 */ /* 0x000e6200000e0000 */
[C---:B------:R-:W-:Y:S01]  /*2610*/  FFMA R29, R38.reuse, R6, R29 ;  /* 0x00000006261d7223 */ /* 0x040fe2000000001d */
[----:B------:R-:W-:Y:S01]  /*2620*/  FMUL R38, R38, R38 ;  /* 0x0000002626267220 */ /* 0x000fe20000400000 */
[----:B------:R-:W-:Y:S01]  /*2630*/  FSEL R25, R25, R26, P6 ;  /* 0x0000001a19197208 */ /* 0x000fe20003000000 */
[----:B------:R-:W2:Y:S01]  /*2640*/  SHFL.BFLY PT, R7, R16, 0x2, 0x1f ;  /* 0x0c401f0010077f89 */ /* 0x000ea200000e0000 */
[C---:B------:R-:W-:Y:S01]  /*2650*/  FSETP.NEU.AND P6, PT, R4.reuse, RZ, PT ;  /* 0x000000ff0400720b */ /* 0x040fe20003fcd000 */
[----:B------:R-:W-:Y:S01]  /*2660*/  FMUL R21, R21, R38 ;  /* 0x0000002615157220 */ /* 0x000fe20000400000 */
[----:B------:R-:W-:Y:S01]  /*2670*/  FADD R38, R4, R4 ;  /* 0x0000000404267221 */ /* 0x000fe20000000000 */
[----:B------:R4:W-:Y:S01]  /*2680*/  @!P4 STS [R19+0x280], R48 ;  /* 0x000280301300c388 */ /* 0x0009e20000000800 */
[----:B------:R-:W-:Y:S01]  /*2690*/  @!P5 FMUL R31, R31, 16777216 ;  /* 0x4b8000001f1fd820 */ /* 0x000fe20000400000 */
[----:B---3--:R-:W-:Y:S01]  /*26a0*/  FADD R47, R47, R40 ;  /* 0x000000282f2f7221 */ /* 0x008fe20000000000 */
[----:B------:R-:W-:Y:S01]  /*26b0*/  @!P5 FMUL R25, R25, 16777216 ;  /* 0x4b8000001919d820 */ /* 0x000fe20000400000 */
[----:B------:R-:W-:Y:S01]  /*26c0*/  FSEL R40, R46, RZ, P6 ;  /* 0x000000ff2e287208 */ /* 0x000fe20003000000 */
[----:B0-----:R-:W-:Y:S01]  /*26d0*/  FADD R42, R45, R42 ;  /* 0x0000002a2d2a7221 */ /* 0x001fe20000000000 */
[C---:B------:R-:W-:Y:S01]  /*26e0*/  FSETP.GEU.AND P5, PT, |R38|.reuse, 1.175494350822287508e-38, PT ;  /* 0x008000002600780b */ /* 0x040fe20003fae200 */
[C---:B------:R-:W-:Y:S01]  /*26f0*/  FMUL R45, R38.reuse, 0.25 ;  /* 0x3e800000262d7820 */ /* 0x040fe20000400000 */
[----:B-----5:R-:W-:Y:S01]  /*2700*/  FADD R50, -R39, R32 ;  /* 0x0000002027327221 */ /* 0x020fe20000000100 */
[C---:B------:R-:W-:Y:S01]  /*2710*/  FFMA R34, R43.reuse, R35, R34 ;  /* 0x000000232b227223 */ /* 0x040fe20000000022 */
[----:B----4-:R-:W-:Y:S01]  /*2720*/  FMUL R48, R43, R43 ;  /* 0x0000002b2b307220 */ /* 0x010fe20000400000 */
[----:B------:R-:W0:Y:S01]  /*2730*/  MUFU.RCP R32, R31 ;  /* 0x0000001f00207308 */ /* 0x000e220000001000 */
[----:B------:R-:W-:Y:S01]  /*2740*/  FSETP.GT.AND P6, PT, |R38|, 8.50705917302346158658e+37, PT ;  /* 0x7e8000002600780b */ /* 0x000fe20003fc4200 */
[C---:B------:R-:W-:Y:S01]  /*2750*/  FFMA R39, R50.reuse, R40, R39 ;  /* 0x0000002832277223 */ /* 0x040fe20000000027 */
[----:B------:R-:W-:Y:S01]  /*2760*/  FMUL R48, R23, R48 ;  /* 0x0000003017307220 */ /* 0x000fe20000400000 */
[----:B------:R-:W-:Y:S01]  /*2770*/  FMUL R23, R50, R50 ;  /* 0x0000003232177220 */ /* 0x000fe20000400000 */
[----:B-1----:R-:W-:Y:S01]  /*2780*/  FADD R46, R30, R41 ;  /* 0x000000291e2e7221 */ /* 0x002fe20000000000 */
[----:B------:R-:W-:Y:S01]  /*2790*/  FSEL R45, R45, R38, P6 ;  /* 0x000000262d2d7208 */ /* 0x000fe20003000000 */
[----:B------:R-:W1:Y:S01]  /*27a0*/  SHFL.BFLY PT, R30, R27, 0x1, 0x1f ;  /* 0x0c201f001b1e7f89 */ /* 0x000e6200000e0000 */
[----:B------:R-:W-:Y:S01]  /*27b0*/  FMUL R24, R24, R23 ;  /* 0x0000001718187220 */ /* 0x000fe20000400000 */
[----:B--2---:R-:W-:Y:S01]  /*27c0*/  FADD R7, R16, R7 ;  /* 0x0000000710077221 */ /* 0x004fe20000000000 */
[----:B------:R-:W-:Y:S01]  /*27d0*/  FFMA R42, R5, R44, R42 ;  /* 0x0000002c052a7223 */ /* 0x000fe2000000002a */
[----:B------:R-:W2:Y:S01]  /*27e0*/  SHFL.BFLY PT, R23, R34, 0x1, 0x1f ;  /* 0x0c201f0022177f89 */ /* 0x000ea200000e0000 */
[----:B------:R-:W-:Y:S01]  /*27f0*/  FFMA R47, R6, R21, R47 ;  /* 0x00000015062f7223 */ /* 0x000fe2000000002f */
[----:B------:R-:W-:Y:S01]  /*2800*/  FFMA R40, R40, R24, R7 ;  /* 0x0000001828287223 */ /* 0x000fe20000000007 */
[----:B------:R-:W-:Y:S01]  /*2810*/  FFMA R35, R35, R48, R46 ;  /* 0x0000003023237223 */ /* 0x000fe2000000002e */
[----:B------:R-:W3:Y:S01]  /*2820*/  SHFL.BFLY PT, R44, R29, 0x1, 0x1f ;  /* 0x0c201f001d2c7f89 */ /* 0x000ee200000e0000 */
[----:B------:R-:W-:Y:S01]  /*2830*/  @!P5 FMUL R45, R45, 16777216 ;  /* 0x4b8000002d2dd820 */ /* 0x000fe20000400000 */
[----:B0-----:R-:W-:Y:S01]  /*2840*/  FMUL R32, R32, R25 ;  /* 0x0000001920207220 */ /* 0x001fe20000400000 */
[----:B------:R-:W0:Y:S01]  /*2850*/  MUFU.RCP R37, R37 ;  /* 0x0000002500257308 */ /* 0x000e220000001000 */
[----:B------:R-:W4:Y:S01]  /*2860*/  SHFL.BFLY PT, R24, R39, 0x1, 0x1f ;  /* 0x0c201f0027187f89 */ /* 0x000f2200000e0000 */
[----:B------:R-:W-:Y:S01]  /*2870*/  FSEL R46, R33, R4, P6 ;  /* 0x00000004212e7208 */ /* 0x000fe20003000000 */
[----:B------:R-:W-:Y:S01]  /*2880*/  IMAD.MOV.U32 R33, RZ, RZ, RZ ;  /* 0x000000ffff217224 */ /* 0x000fe200078e00ff */
[----:B------:R-:W-:Y:S01]  /*2890*/  FSEL R32, R32, RZ, P0 ;  /* 0x000000ff20207208 */ /* 0x000fe20000000000 */
[----:B------:R-:W5:Y:S01]  /*28a0*/  SHFL.BFLY PT, R5, R42, 0x1, 0x1f ;  /* 0x0c201f002a057f89 */ /* 0x000f6200000e0000 */
[----:B------:R-:W-:Y:S01]  /*28b0*/  FSETP.NEU.AND P6, PT, R38, RZ, PT ;  /* 0x000000ff2600720b */ /* 0x000fe20003fcd000 */
[----:B------:R-:W-:Y:S01]  /*28c0*/  @!P5 FMUL R46, R46, 16777216 ;  /* 0x4b8000002e2ed820 */ /* 0x000fe20000400000 */
[----:B------:R-:W4:Y:S01]  /*28d0*/  MUFU.RCP R45, R45 ;  /* 0x0000002d002d7308 */ /* 0x000f220000001000 */
[----:B------:R-:W5:Y:S01]  /*28e0*/  SHFL.BFLY PT, R6, R47, 0x1, 0x1f ;  /* 0x0c201f002f067f89 */ /* 0x000f6200000e0000 */
[----:B------:R-:W-:Y:S01]  /*28f0*/  ISETP.GE.AND P5, PT, R11, 0x40, PT ;  /* 0x000000400b00780c */ /* 0x000fe20003fa6270 */
[----:B------:R-:W-:-:S02]  /*2900*/  IMAD.MOV.U32 R41, RZ, RZ, 0x7f800000 ;  /* 0x7f800000ff297424 */ /* 0x000fc400078e00ff */
[----:B------:R-:W5:Y:S01]  /*2910*/  SHFL.BFLY PT, R16, R35, 0x1, 0x1f ;  /* 0x0c201f0023107f89 */ /* 0x000f6200000e0000 */
[----:B-1----:R-:W-:Y:S01]  /*2920*/  FADD R30, -R27, R30 ;  /* 0x0000001e1b1e7221 */ /* 0x002fe20000000100 */
[----:B0-----:R-:W-:Y:S02]  /*2930*/  FMUL R37, R37, R28 ;  /* 0x0000001c25257220 */ /* 0x001fe40000400000 */
[----:B------:R-:W0:Y:S01]  /*2940*/  SHFL.BFLY PT, R25, R40, 0x1, 0x1f ;  /* 0x0c201f0028197f89 */ /* 0x000e2200000e0000 */
[----:B--2---:R-:W-:Y:S01]  /*2950*/  FADD R23, -R34, R23 ;  /* 0x0000001722177221 */ /* 0x004fe20000000100 */
[C---:B------:R-:W-:Y:S01]  /*2960*/  FFMA R28, R30.reuse, R36, R27 ;  /* 0x000000241e1c7223 */ /* 0x040fe2000000001b */
[----:B------:R-:W-:Y:S01]  /*2970*/  FMUL R7, R30, R30 ;  /* 0x0000001e1e077220 */ /* 0x000fe20000400000 */
[----:B---3--:R-:W-:Y:S01]  /*2980*/  FADD R44, -R29, R44 ;  /* 0x0000002c1d2c7221 */ /* 0x008fe20000000100 */
[C---:B------:R-:W-:Y:S01]  /*2990*/  FFMA R34, R23.reuse, R32, R34 ;  /* 0x0000002017227223 */ /* 0x040fe20000000022 */
[----:B------:R-:W-:Y:S01]  /*29a0*/  FMUL R23, R23, R23 ;  /* 0x0000001717177220 */ /* 0x000fe20000400000 */
[----:B----4-:R-:W-:Y:S01]  /*29b0*/  FMUL R45, R45, R46 ;  /* 0x0000002e2d2d7220 */ /* 0x010fe20000400000 */
[----:B------:R-:W-:Y:S01]  /*29c0*/  FADD R24, -R39, R24 ;  /* 0x0000001827187221 */ /* 0x000fe20000000100 */
[----:B------:R-:W-:Y:S01]  /*29d0*/  FMUL R21, R44, R44 ;  /* 0x0000002c2c157220 */ /* 0x000fe20000400000 */
[----:B------:R-:W-:Y:S01]  /*29e0*/  FSEL R37, R37, RZ, P1 ;  /* 0x000000ff25257208 */ /* 0x000fe20000800000 */
[----:B------:R-:W-:Y:S01]  /*29f0*/  FMUL R7, R20, R7 ;  /* 0x0000000714077220 */ /* 0x000fe20000400000 */
[----:B------:R-:W-:Y:S01]  /*2a00*/  FMUL R27, R24, R24 ;  /* 0x00000018181b7220 */ /* 0x000fe20000400000 */
[----:B------:R-:W-:Y:S01]  /*2a10*/  FSEL R45, R45, RZ, P6 ;  /* 0x000000ff2d2d7208 */ /* 0x000fe20003000000 */
[----:B-----5:R-:W-:Y:S01]  /*2a20*/  FADD R5, R42, R5 ;  /* 0x000000052a057221 */ /* 0x020fe20000000000 */
[----:B------:R-:W-:Y:S01]  /*2a30*/  FMUL R21, R22, R21 ;  /* 0x0000001516157220 */ /* 0x000fe20000400000 */
[----:B------:R-:W-:Y:S01]  /*2a40*/  FADD R6, R47, R6 ;  /* 0x000000062f067221 */ /* 0x000fe20000000000 */
[----:B------:R-:W-:Y:S01]  /*2a50*/  FMUL R23, R26, R23 ;  /* 0x000000171a177220 */ /* 0x000fe20000400000 */
[----:B------:R-:W-:Y:S01]  /*2a60*/  FMUL R27, R4, R27 ;  /* 0x0000001b041b7220 */ /* 0x000fe20000400000 */
[----:B------:R-:W-:Y:S01]  /*2a70*/  FFMA R20, R44, R37, R29 ;  /* 0x000000252c147223 */ /* 0x000fe2000000001d */
[----:B------:R-:W-:Y:S01]  /*2a80*/  FADD R35, R35, R16 ;  /* 0x0000001023237221 */ /* 0x000fe20000000000 */
[----:B------:R-:W-:Y:S01]  /*2a90*/  FFMA R22, R24, R45, R39 ;  /* 0x0000002d18167223 */ /* 0x000fe20000000027 */
[----:B------:R-:W-:Y:S01]  /*2aa0*/  FFMA R36, R36, R7, R5 ;  /* 0x0000000724247223 */ /* 0x000fe20000000005 */
[----:B------:R-:W-:Y:S01]  /*2ab0*/  FFMA R16, R37, R21, R6 ;  /* 0x0000001525107223 */ /* 0x000fe20000000006 */
[----:B0-----:R-:W-:Y:S01]  /*2ac0*/  FADD R40, R40, R25 ;  /* 0x0000001928287221 */ /* 0x001fe20000000000 */
[----:B------:R-:W-:Y:S01]  /*2ad0*/  FFMA R32, R32, R23, R35 ;  /* 0x0000001720207223 */ /* 0x000fe20000000023 */
[----:B------:R0:W-:Y:S01]  /*2ae0*/  @!P4 STS [R19+0x2c0], R38 ;  /* 0x0002c0261300c388 */ /* 0x0001e20000000800 */
[----:B------:R-:W-:Y:S01]  /*2af0*/  IMAD.SHL.U32 R26, R11, 0x10, RZ ;  /* 0x000000100b1a7824 */ /* 0x000fe200078e00ff */
[----:B------:R-:W-:Y:S01]  /*2b00*/  FFMA R40, R45, R27, R40 ;  /* 0x0000001b2d287223 */ /* 0x000fe20000000028 */
[----:B------:R-:W-:Y:S01]  /*2b10*/  IMAD.MOV.U32 R25, RZ, RZ, 0x4 ;  /* 0x00000004ff197424 */ /* 0x000fe200078e00ff */
[----:B------:R1:W-:Y:S01]  /*2b20*/  @!P4 STS [R19], R28 ;  /* 0x0000001c1300c388 */ /* 0x0003e20000000800 */
[----:B------:R-:W-:Y:S01]  /*2b30*/  IMAD.MOV.U32 R37, RZ, RZ, RZ ;  /* 0x000000ffff257224 */ /* 0x000fe200078e00ff */
[----:B------:R-:W-:Y:S01]  /*2b40*/  LOP3.LUT R30, R26, 0x7f0, RZ, 0xc0, !PT ;  /* 0x000007f01a1e7812 */ /* 0x000fe200078ec0ff */
[----:B------:R-:W-:Y:S01]  /*2b50*/  IMAD.MOV.U32 R39, RZ, RZ, -0x800000 ;  /* 0xff800000ff277424 */ /* 0x000fe200078e00ff */
[----:B------:R-:W-:Y:S01]  /*2b60*/  @!P4 STS [R19+0x40], R20 ;  /* 0x000040141300c388 */ /* 0x000fe20000000800 */
[----:B------:R-:W-:Y:S01]  /*2b70*/  IMAD.MOV.U32 R42, RZ, RZ, 0x7f800000 ;  /* 0x7f800000ff2a7424 */ /* 0x000fe200078e00ff */
[----:B------:R-:W-:Y:S01]  /*2b80*/  LOP3.LUT R31, R30, R9, RZ, 0xfc, !PT ;  /* 0x000000091e1f7212 */ /* 0x000fe200078efcff */
[----:B0-----:R-:W-:Y:S01]  /*2b90*/  IMAD.MOV.U32 R38, RZ, RZ, -0x800000 ;  /* 0xff800000ff267424 */ /* 0x001fe200078e00ff */
[----:B------:R0:W-:Y:S01]  /*2ba0*/  @!P4 STS [R19+0x80], R34 ;  /* 0x000080221300c388 */ /* 0x0001e20000000800 */
[----:B-1----:R-:W-:-:S03]  /*2bb0*/  IMAD.MOV.U32 R28, RZ, RZ, 0x39aaaaab ;  /* 0x39aaaaabff1c7424 */ /* 0x002fc600078e00ff */
[----:B------:R-:W-:Y:S01]  /*2bc0*/  @!P4 STS [R19+0xc0], R22 ;  /* 0x0000c0161300c388 */ /* 0x000fe20000000800 */
[----:B------:R-:W-:-:S03]  /*2bd0*/  IMAD.SHL.U32 R31, R31, 0x2, RZ ;  /* 0x000000021f1f7824 */ /* 0x000fc600078e00ff */
[----:B------:R1:W-:Y:S02]  /*2be0*/  @!P4 STS [R19+0x100], R36 ;  /* 0x000100241300c388 */ /* 0x0003e40000000800 */
[----:B------:R-:W-:Y:S01]  /*2bf0*/  LEA.HI R29, R30, R31, RZ, 0x1f ;  /* 0x0000001f1e1d7211 */ /* 0x000fe200078ff8ff */
[----:B------:R-:W-:Y:S01]  /*2c00*/  IMAD R30, R13, 0x2, R31 ;  /* 0x000000020d1e7824 */ /* 0x000fe200078e021f */
[----:B------:R-:W-:Y:S01]  /*2c10*/  @!P4 STS [R19+0x140], R16 ;  /* 0x000140101300c388 */ /* 0x000fe20000000800 */
[----:B0-----:R-:W-:-:S03]  /*2c20*/  IMAD.MOV.U32 R34, RZ, RZ, -0x800000 ;  /* 0xff800000ff227424 */ /* 0x001fc600078e00ff */
[----:B------:R0:W-:Y:S01]  /*2c30*/  @!P4 STS [R19+0x180], R32 ;  /* 0x000180201300c388 */ /* 0x0001e20000000800 */
[----:B-1----:R-:W-:-:S03]  /*2c40*/  IMAD.MOV.U32 R36, RZ, RZ, -0x800000 ;  /* 0xff800000ff247424 */ /* 0x002fc600078e00ff */
[----:B------:R1:W-:Y:S04]  /*2c50*/  @!P4 STS [R19+0x1c0], R40 ;  /* 0x0001c0281300c388 */ /* 0x0003e80000000800 */
[----:B------:R-:W-:Y:S01]  /*2c60*/  BAR.SYNC.DEFER_BLOCKING 0x0 ;  /* 0x0000000000007b1d */ /* 0x000fe20000010000 */
[----:B0-----:R-:W-:Y:S02]  /*2c70*/  IMAD.MOV.U32 R32, RZ, RZ, 0x7f800000 ;  /* 0x7f800000ff207424 */ /* 0x001fe400078e00ff */
[----:B-1----:R-:W-:-:S03]  /*2c80*/  IMAD.MOV.U32 R40, RZ, RZ, 0x7f800000 ;  /* 0x7f800000ff287424 */ /* 0x002fc600078e00ff */
[----:B------:R-:W0:Y:S04]  /*2c90*/  @!P5 LDS R15, [R11.X4+0x200] ;  /* 0x000200000b0fd984 */ /* 0x000e280000004800 */
[----:B------:R-:W-:Y:S04]  /*2ca0*/  @!P5 LDS R17, [R11.X4] ;  /* 0x000000000b11d984 */ /* 0x000fe80000004800 */
[----:B------:R-:W1:Y:S04]  /*2cb0*/  @!P5 LDS R18, [R11.X4+0x100] ;  /* 0x000100000b12d984 */ /* 0x000e680000004800 */
[----:B0-----:R-:W0:Y:S04]  /*2cc0*/  SHFL.BFLY PT, R6, R15, 0x8, 0x1f ;  /* 0x0d001f000f067f89 */ /* 0x001e2800000e0000 */
[----:B-1----:R-:W1:Y:S01]  /*2cd0*/  SHFL.BFLY PT, R5, R18, 0x8, 0x1f ;  /* 0x0d001f0012057f89 */ /* 0x002e6200000e0000 */
[----:B0-----:R-:W-:-:S04]  /*2ce0*/  FADD R7, R15, R6 ;  /* 0x000000060f077221 */ /* 0x001fc80000000000 */
[C---:B------:R-:W-:Y:S01]  /*2cf0*/  FMUL R4, R7.reuse, 0.25 ;  /* 0x3e80000007047820 */ /* 0x040fe20000400000 */
[C---:B------:R-:W-:Y:S01]  /*2d00*/  FSETP.GEU.AND P1, PT, |R7|.reuse, 1.175494350822287508e-38, PT ;  /* 0x008000000700780b */ /* 0x040fe20003f2e200 */
[----:B------:R-:W0:Y:S01]  /*2d10*/  SHFL.BFLY PT, R20, R7, 0x4, 0x1f ;  /* 0x0c801f0007147f89 */ /* 0x000e2200000e0000 */
[----:B------:R-:W-:Y:S01]  /*2d20*/  FSETP.GT.AND P0, PT, |R7|, 8.50705917302346158658e+37, PT ;  /* 0x7e8000000700780b */ /* 0x000fe20003f04200 */
[----:B-1----:R-:W-:-:S03]  /*2d30*/  FADD R18, R18, R5 ;  /* 0x0000000512127221 */ /* 0x002fc60000000000 */
[----:B------:R-:W-:Y:S02]  /*2d40*/  FSEL R16, R4, R7, P0 ;  /* 0x0000000704107208 */ /* 0x000fe40000000000 */
[----:B------:R-:W1:Y:S05]  /*2d50*/  SHFL.BFLY PT, R4, R17, 0x8, 0x1f ;  /* 0x0d001f0011047f89 */ /* 0x000e6a00000e0000 */
[----:B------:R-:W-:Y:S02]  /*2d60*/  @!P1 FMUL R16, R16, 16777216 ;  /* 0x4b80000010109820 */ /* 0x000fe40000400000 */
[----:B------:R-:W-:Y:S02]  /*2d70*/  @P0 FMUL R6, R6, 0.25 ;  /* 0x3e80000006060820 */ /* 0x000fe40000400000 */
[----:B------:R-:W2:Y:S02]  /*2d80*/  MUFU.RCP R19, R16 ;  /* 0x0000001000137308 */ /* 0x000ea40000001000 */
[----:B------:R-:W-:Y:S01]  /*2d90*/  @!P1 FMUL R6, R6, 16777216 ;  /* 0x4b80000006069820 */ /* 0x000fe20000400000 */
[C---:B------:R-:W-:Y:S01]  /*2da0*/  FSETP.NEU.AND P1, PT, R7.reuse, RZ, PT ;  /* 0x000000ff0700720b */ /* 0x040fe20003f2d000 */
[----:B0-----:R-:W-:-:S04]  /*2db0*/  FADD R21, R7, R20 ;  /* 0x0000001407157221 */ /* 0x001fc80000000000 */
[C---:B------:R-:W-:Y:S01]  /*2dc0*/  FMUL R22, R21.reuse, 0.25 ;  /* 0x3e80000015167820 */ /* 0x040fe20000400000 */
[C---:B------:R-:W-:Y:S01]  /*2dd0*/  FSETP.GEU.AND P6, PT, |R21|.reuse, 1.175494350822287508e-38, PT ;  /* 0x008000001500780b */ /* 0x040fe20003fce200 */
[----:B------:R-:W0:Y:S01]  /*2de0*/  SHFL.BFLY PT, R24, R21, 0x2, 0x1f ;  /* 0x0c401f0015187f89 */ /* 0x000e2200000e0000 */
[----:B------:R-:W-:Y:S01]  /*2df0*/  FSETP.GT.AND P0, PT, |R21|, 8.50705917302346158658e+37, PT ;  /* 0x7e8000001500780b */ /* 0x000fe20003f04200 */
[----:B--2---:R-:W-:Y:S01]  /*2e00*/  FMUL R19, R19, R6 ;  /* 0x0000000613137220 */ /* 0x004fe20000400000 */
[----:B-1----:R-:W-:Y:S02]  /*2e10*/  FADD R4, -R17, R4 ;  /* 0x0000000411047221 */ /* 0x002fe40000000100 */
[----:B------:R-:W-:Y:S02]  /*2e20*/  FSEL R22, R22, R21, P0 ;  /* 0x0000001516167208 */ /* 0x000fe40000000000 */
[----:B------:R-:W-:Y:S01]  /*2e30*/  FSEL R19, R19, RZ, P1 ;  /* 0x000000ff13137208 */ /* 0x000fe20000800000 */
[----:B------:R-:W-:Y:S01]  /*2e40*/  FMUL R6, R4, R4 ;  /* 0x0000000404067220 */ /* 0x000fe20000400000 */
[----:B------:R-:W-:-:S03]  /*2e50*/  FSETP.NEU.AND P1, PT, R21, RZ, PT ;  /* 0x000000ff1500720b */ /* 0x000fc60003f2d000 */
[----:B------:R-:W-:Y:S01]  /*2e60*/  FFMA R4, R4, R19, R17 ;  /* 0x0000001304047223 */ /* 0x000fe20000000011 */
[----:B------:R-:W-:Y:S01]  /*2e70*/  @!P6 FMUL R22, R22, 16777216 ;  /* 0x4b8000001616e820 */ /* 0x000fe20000400000 */
[----:B------:R-:W-:Y:S01]  /*2e80*/  FMUL R6, R15, R6 ;  /* 0x000000060f067220 */ /* 0x000fe20000400000 */
[----:B------:R-:W-:Y:S02]  /*2e90*/  @P0 FMUL R20, R20, 0.25 ;  /* 0x3e80000014140820 */ /* 0x000fe40000400000 */
[----:B------:R-:W1:Y:S01]  /*2ea0*/  SHFL.BFLY PT, R5, R4, 0x4, 0x1f ;  /* 0x0c801f0004057f89 */ /* 0x000e6200000e0000 */
[----:B------:R-:W2:Y:S01]  /*2eb0*/  MUFU.RCP R17, R22 ;  /* 0x0000001600117308 */ /* 0x000ea20000001000 */
[----:B------:R-:W-:Y:S01]  /*2ec0*/  FFMA R6, R19, R6, R18 ;  /* 0x0000000613067223 */ /* 0x000fe20000000012 */
[----:B------:R-:W-:-:S04]  /*2ed0*/  @!P6 FMUL R20, R20, 16777216 ;  /* 0x4b8000001414e820 */ /* 0x000fc80000400000 */
[----:B------:R-:W3:Y:S01]  /*2ee0*/  SHFL.BFLY PT, R15, R6, 0x4, 0x1f ;  /* 0x0c801f00060f7f89 */ /* 0x000ee200000e0000 */
[----:B0-----:R-:W-:-:S04]  /*2ef0*/  FADD R18, R21, R24 ;  /* 0x0000001815127221 */ /* 0x001fc80000000000 */
[C---:B------:R-:W-:Y:S01]  /*2f00*/  FMUL R19, R18.reuse, 0.25 ;  /* 0x3e80000012137820 */ /* 0x040fe20000400000 */
[C---:B------:R-:W-:Y:S01]  /*2f10*/  FSETP.GEU.AND P6, PT, |R18|.reuse, 1.175494350822287508e-38, PT ;  /* 0x008000001200780b */ /* 0x040fe20003fce200 */
[----:B------:R-:W0:Y:S01]  /*2f20*/  SHFL.BFLY PT, R23, R18, 0x1, 0x1f ;  /* 0x0c201f0012177f89 */ /* 0x000e2200000e0000 */
[----:B------:R-:W-:Y:S01]  /*2f30*/  FSETP.GT.AND P0, PT, |R18|, 8.50705917302346158658e+37, PT ;  /* 0x7e8000001200780b */ /* 0x000fe20003f04200 */
[----:B--2---:R-:W-:-:S03]  /*2f40*/  FMUL R17, R17, R20 ;  /* 0x0000001411117220 */ /* 0x004fc60000400000 */
[----:B------:R-:W-:Y:S02]  /*2f50*/  FSEL R19, R19, R18, P0 ;  /* 0x0000001213137208 */ /* 0x000fe40000000000 */
[----:B------:R-:W-:Y:S01]  /*2f60*/  FSEL R17, R17, RZ, P1 ;  /* 0x000000ff11117208 */ /* 0x000fe20000800000 */
[----:B-1----:R-:W-:-:S04]  /*2f70*/  FADD R5, -R4, R5 ;  /* 0x0000000504057221 */ /* 0x002fc80000000100 */
[----:B------:R-:W-:Y:S01]  /*2f80*/  @!P6 FMUL R19, R19, 16777216 ;  /* 0x4b8000001313e820 */ /* 0x000fe20000400000 */
[C---:B------:R-:W-:Y:S01]  /*2f90*/  FMUL R16, R5.reuse, R5 ;  /* 0x0000000505107220 */ /* 0x040fe20000400000 */
[----:B------:R-:W-:Y:S01]  /*2fa0*/  FFMA R4, R5, R17, R4 ;  /* 0x0000001105047223 */ /* 0x000fe20000000004 */
[----:B------:R-:W-:Y:S01]  /*2fb0*/  @P0 FMUL R24, R24, 0.25 ;  /* 0x3e80000018180820 */ /* 0x000fe20000400000 */
[----:B---3--:R-:W-:Y:S01]  /*2fc0*/  FADD R6, R6, R15 ;  /* 0x0000000f06067221 */ /* 0x008fe20000000000 */
[----:B------:R-:W-:Y:S01]  /*2fd0*/  FMUL R16, R7, R16 ;  /* 0x0000001007107220 */ /* 0x000fe20000400000 */
[----:B------:R-:W1:Y:S01]  /*2fe0*/  MUFU.RCP R19, R19 ;  /* 0x0000001300137308 */ /* 0x000e620000001000 */
[----:B------:R-:W2:Y:S01]  /*2ff0*/  SHFL.BFLY PT, R5, R4, 0x2, 0x1f ;  /* 0x0c401f0004057f89 */ /* 0x000ea200000e0000 */
[----:B------:R-:W-:Y:S01]  /*3000*/  @!P6 FMUL R24, R24, 16777216 ;  /* 0x4b8000001818e820 */ /* 0x000fe20000400000 */
[----:B------:R-:W-:Y:S01]  /*3010*/  FFMA R6, R17, R16, R6 ;  /* 0x0000001011067223 */ /* 0x000fe20000000006 */
[C---:B------:R-:W-:Y:S01]  /*3020*/  FSETP.NEU.AND P0, PT, R18.reuse, RZ, PT ;  /* 0x000000ff1200720b */ /* 0x040fe20003f0d000 */
[----:B0-----:R-:W-:-:S03]  /*3030*/  FADD R20, R18, R23 ;  /* 0x0000001712147221 */ /* 0x001fc60000000000 */
[----:B------:R-:W0:Y:S01]  /*3040*/  SHFL.BFLY PT, R7, R6, 0x2, 0x1f ;  /* 0x0c401f0006077f89 */ /* 0x000e2200000e0000 */
[C---:B------:R-:W-:Y:S01]  /*3050*/  FMUL R15, R20.reuse, 0.25 ;  /* 0x3e800000140f7820 */ /* 0x040fe20000400000 */
[----:B------:R-:W-:Y:S01]  /*3060*/  FSETP.GEU.AND P1, PT, |R20|, 1.175494350822287508e-38, PT ;  /* 0x008000001400780b */ /* 0x000fe20003f2e200 */
[----:B-1----:R-:W-:-:S05]  /*3070*/  FMUL R24, R19, R24 ;  /* 0x0000001813187220 */ /* 0x002fca0000400000 */
[----:B------:R-:W-:Y:S02]  /*3080*/  FSEL R24, R24, RZ, P0 ;  /* 0x000000ff18187208 */ /* 0x000fe40000000000 */
[----:B------:R-:W-:Y:S01]  /*3090*/  FSETP.GT.AND P0, PT, |R20|, 8.50705917302346158658e+37, PT ;  /* 0x7e8000001400780b */ /* 0x000fe20003f04200 */
[----:B--2---:R-:W-:-:S03]  /*30a0*/  FADD R5, -R4, R5 ;  /* 0x0000000504057221 */ /* 0x004fc60000000100 */
[----:B------:R-:W-:Y:S01]  /*30b0*/  FSEL R15, R15, R20, P0 ;  /* 0x000000140f0f7208 */ /* 0x000fe20000000000 */
[C---:B------:R-:W-:Y:S01]  /*30c0*/  FMUL R16, R5.reuse, R5 ;  /* 0x0000000505107220 */ /* 0x040fe20000400000 */
[----:B------:R-:W-:Y:S01]  /*30d0*/  FFMA R4, R5, R24, R4 ;  /* 0x0000001805047223 */ /* 0x000fe20000000004 */
[----:B0-----:R-:W-:Y:S02]  /*30e0*/  FADD R7, R6, R7 ;  /* 0x0000000706077221 */ /* 0x001fe40000000000 */
[----:B------:R-:W-:Y:S01]  /*30f0*/  FMUL R16, R21, R16 ;  /* 0x0000001015107220 */ /* 0x000fe20000400000 */
[----:B------:R-:W-:Y:S01]  /*3100*/  @!P1 FMUL R15, R15, 16777216 ;  /* 0x4b8000000f0f9820 */ /* 0x000fe20000400000 */
[----:B------:R-:W0:Y:S02]  /*3110*/  SHFL.BFLY PT, R5, R4, 0x1, 0x1f ;  /* 0x0c201f0004057f89 */ /* 0x000e2400000e0000 */
[----:B------:R-:W-:Y:S01]  /*3120*/  @P0 FMUL R23, R23, 0.25 ;  /* 0x3e80000017170820 */ /* 0x000fe20000400000 */
[----:B------:R-:W-:Y:S01]  /*3130*/  FFMA R7, R24, R16, R7 ;  /* 0x0000001018077223 */ /* 0x000fe20000000007 */
[----:B------:R-:W-:Y:S01]  /*3140*/  LOP3.LUT P0, RZ, R11, 0xf, RZ, 0xc0, !PT ;  /* 0x0000000f0bff7812 */ /* 0x000fe2000780c0ff */
[----:B------:R-:W1:Y:S01]  /*3150*/  MUFU.RCP R16, R15 ;  /* 0x0000000f00107308 */ /* 0x000e620000001000 */
[----:B------:R-:W-:Y:S01]  /*3160*/  @!P1 FMUL R23, R23, 16777216 ;  /* 0x4b80000017179820 */ /* 0x000fe20000400000 */
[----:B------:R-:W-:Y:S01]  /*3170*/  FSETP.NEU.AND P1, PT, R20, RZ, PT ;  /* 0x000000ff1400720b */ /* 0x000fe20003f2d000 */
[----:B------:R-:W2:Y:S01]  /*3180*/  SHFL.BFLY PT, R6, R7, 0x1, 0x1f ;  /* 0x0c201f0007067f89 */ /* 0x000ea200000e0000 */
[C---:B------:R-:W-:Y:S01]  /*3190*/  ISETP.LT.AND P0, PT, R11.reuse, 0x40, !P0 ;  /* 0x000000400b00780c */ /* 0x040fe20004701270 */
[----:B------:R-:W-:-:S05]  /*31a0*/  IMAD.SHL.U32 R24, R11, 0x4, RZ ;  /* 0x000000040b187824 */ /* 0x000fca00078e00ff */
[----:B------:R-:W-:-:S04]  /*31b0*/  LOP3.LUT R27, R24, 0x7fc, RZ, 0xc0, !PT ;  /* 0x000007fc181b7812 */ /* 0x000fc800078ec0ff */
[----:B------:R-:W-:Y:S01]  /*31c0*/  SHF.R.U32.HI R26, RZ, 0x1, R27 ;  /* 0x00000001ff1a7819 */ /* 0x000fe2000001161b */
[----:B-1----:R-:W-:Y:S02]  /*31d0*/  FMUL R16, R16, R23 ;  /* 0x0000001710107220 */ /* 0x002fe40000400000 */
[----:B------:R-:W-:Y:S01]  /*31e0*/  @P0 STS [R11.X4+0x200], R20 ;  /* 0x000200140b000388 */ /* 0x000fe20000004800 */
[----:B------:R-:W-:Y:S01]  /*31f0*/  IMAD.MOV.U32 R23, RZ, RZ, 0x2 ;  /* 0x00000002ff177424 */ /* 0x000fe200078e00ff */
[----:B0-----:R-:W-:Y:S01]  /*3200*/  FADD R5, -R4, R5 ;  /* 0x0000000504057221 */ /* 0x001fe20000000100 */
[----:B------:R-:W-:Y:S02]  /*3210*/  FSEL R16, R16, RZ, P1 ;  /* 0x000000ff10107208 */ /* 0x000fe40000800000 */
[----:B------:R-:W-:Y:S01]  /*3220*/  IMAD.WIDE.U32 R22, R8, R23, c[0x0][0x170] ;  /* 0x00005c0008167625 */ /* 0x000fe200078e0017 */
[C---:B------:R-:W-:Y:S02]  /*3230*/  FMUL R17, R5.reuse, R5 ;  /* 0x0000000505117220 */ /* 0x040fe40000400000 */
[----:B------:R-:W-:Y:S01]  /*3240*/  FFMA R4, R5, R16, R4 ;  /* 0x0000001005047223 */ /* 0x000fe20000000004 */
[----:B--2---:R-:W-:Y:S01]  /*3250*/  FADD R15, R7, R6 ;  /* 0x00000006070f7221 */ /* 0x004fe20000000000 */
[----:B------:R-:W-:Y:S01]  /*3260*/  FMUL R17, R18, R17 ;  /* 0x0000001112117220 */ /* 0x000fe20000400000 */
[----:B------:R-:W-:-:S02]  /*3270*/  IMAD R26, R27, 0x2, R26 ;  /* 0x000000021b1a7824 */ /* 0x000fc400078e021a */
[----:B------:R-:W-:Y:S01]  /*3280*/  @P0 STS [R11.X4], R4 ;  /* 0x000000040b000388 */ /* 0x000fe20000004800 */
[----:B------:R-:W-:Y:S01]  /*3290*/  FFMA R16, R16, R17, R15 ;  /* 0x0000001110107223 */ /* 0x000fe2000000000f */
[----:B------:R-:W-:-:S04]  /*32a0*/  IADD3 R17, P1, R22, 0x4800, RZ ;  /* 0x0000480016117810 */ /* 0x000fc80007f3e0ff */
[----:B------:R-:W-:Y:S01]  /*32b0*/  @P0 STS [R11.X4+0x100], R16 ;  /* 0x000100100b000388 */ /* 0x000fe20000004800 */
[----:B------:R-:W-:-:S03]  /*32c0*/  IMAD.X R22, RZ, RZ, R23, P1 ;  /* 0x000000ffff167224 */ /* 0x000fc600008e0617 */
[----:B------:R-:W-:Y:S06]  /*32d0*/  BAR.SYNC.DEFER_BLOCKING 0x0 ;  /* 0x0000000000007b1d */ /* 0x000fec0000010000 */
[----:B------:R-:W0:Y:S04]  /*32e0*/  LDS R5, [0x100] ;  /* 0x00010000ff057984 */ /* 0x000e280000000800 */
[----:B------:R-:W1:Y:S04]  /*32f0*/  LDS R6, [0x140] ;  /* 0x00014000ff067984 */ /* 0x000e680000000800 */
[----:B------:R-:W2:Y:S04]  /*3300*/  LDS R7, [0x180] ;  /* 0x00018000ff077984 */ /* 0x000ea80000000800 */
[----:B------:R-:W3:Y:S04]  /*3310*/  LDS R15, [0x1c0] ;  /* 0x0001c000ff0f7984 */ /* 0x000ee80000000800 */
[----:B------:R-:W4:Y:S04]  /*3320*/  LDS R16, [RZ] ;  /* 0x00000000ff107984 */ /* 0x000f280000000800 */
[----:B------:R-:W4:Y:S04]  /*3330*/  LDS R21, [0x40] ;  /* 0x00004000ff157984 */ /* 0x000f280000000800 */
[----:B------:R-:W4:Y:S04]  /*3340*/  LDS R20, [0x80] ;  /* 0x00008000ff147984 */ /* 0x000f280000000800 */
[----:B------:R-:W4:Y:S01]  /*3350*/  LDS R19, [0xc0] ;  /* 0x0000c000ff137984 */ /* 0x000f220000000800 */
[-C--:B0-----:R-:W-:Y:S01]  /*3360*/  FFMA R18, R5, R28.reuse, 9.9999999747524270788e-07 ;  /* 0x358637bd05127423 */ /* 0x081fe2000000001c */
[----:B------:R-:W-:Y:S01]  /*3370*/  IMAD.WIDE.U32 R4, R8, R25, c[0x0][0x168] ;  /* 0x00005a0008047625 */ /* 0x000fe200078e0019 */
[----:B-1----:R-:W-:-:S04]  /*3380*/  FFMA R6, R6, R28, 9.9999999747524270788e-07 ;  /* 0x358637bd06067423 */ /* 0x002fc8000000001c */
[----:B------:R-:W0:Y:S01]  /*3390*/  MUFU.RSQ R18, R18 ;  /* 0x0000001200127308 */ /* 0x000e220000001400 */
[----:B------:R-:W-:Y:S01]  /*33a0*/  IADD3 R24, P1, R4, 0x9000, RZ ;  /* 0x0000900004187810 */ /* 0x000fe20007f3e0ff */
[-C--:B--2---:R-:W-:Y:S01]  /*33b0*/  FFMA R7, R7, R28.reuse, 9.9999999747524270788e-07 ;  /* 0x358637bd07077423 */ /* 0x084fe2000000001c */
[----:B---3--:R-:W-:Y:S01]  /*33c0*/  FFMA R15, R15, R28, 9.9999999747524270788e-07 ;  /* 0x358637bd0f0f7423 */ /* 0x008fe2000000001c */
[----:B------:R-:W-:-:S04]  /*33d0*/  IMAD R28, R12, 0x2, R31 ;  /* 0x000000020c1c7824 */ /* 0x000fc800078e021f */
[----:B------:R1:W2:Y:S01]  /*33e0*/  MUFU.RSQ R23, R6 ;  /* 0x0000000600177308 */ /* 0x0002a20000001400 */
[----:B------:R-:W-:Y:S02]  /*33f0*/  IMAD.X R25, RZ, RZ, R5, P1 ;  /* 0x000000ffff197224 */ /* 0x000fe400008e0605 */
[----:B------:R-:W-:-:S05]  /*3400*/  IMAD R31, R14, 0x2, R31 ;  /* 0x000000020e1f7824 */ /* 0x000fca00078e021f */
[----:B------:R1:W3:Y:S08]  /*3410*/  MUFU.RSQ R27, R7 ;  /* 0x00000007001b7308 */ /* 0x0002f00000001400 */
[----:B--2-4-:R1:W0:Y:S02]  /*3420*/  MUFU.RSQ R35, R15 ;  /* 0x0000000f00237308 */ /* 0x0142240000001400 */
.L_x_2:
[----:B------:R-:W-:Y:S01]  /*3430*/  IMAD.IADD R14, R2, 0x1, R37 ;  /* 0x00000001020e7824 */ /* 0x000fe200078e0225 */
[----:B0-----:R-:W-:Y:S01]  /*3440*/  CS2R R4, SRZ ;  /* 0x0000000000047805 */ /* 0x001fe2000001ff00 */
[----:B-1----:R-:W-:-:S04]  /*3450*/  IMAD.MOV.U32 R7, RZ, RZ, 0x2 ;  /* 0x00000002ff077424 */ /* 0x002fc800078e00ff */
[----:B------:R-:W-:-:S05]  /*3460*/  IMAD.WIDE R14, R14, R7, c[0x0][0x1a0] ;  /* 0x000068000e0e7625 */ /* 0x000fca00078e0207 */
[----:B------:R-:W2:Y:S01]  /*3470*/  @!P2 LDG.E.EF.64 R4, [R14.64] ;  /* 0x000000040e04a981 */ /* 0x000ea2000c0e1b00 */
[----:B------:R-:W-:Y:S01]  /*3480*/  LOP3.LUT R12, R37, 0x3000, R8, 0xfe, !PT ;  /* 0x00003000250c7812 */ /* 0x000fe200078efe08 */
[----:B------:R-:W-:Y:S02]  /*3490*/  IMAD.MOV.U32 R13, RZ, RZ, 0x4 ;  /* 0x00000004ff0d7424 */ /* 0x000fe400078e00ff */
[----:B------:R-:W-:Y:S02]  /*34a0*/  BAR.SYNC.DEFER_BLOCKING 0x0 ;  /* 0x0000000000007b1d */ /* 0x000fe40000010000 */
[----:B------:R-:W-:-:S04]  /*34b0*/  IMAD.WIDE.U32 R6, R12, R7, c[0x0][0x170] ;  /* 0x00005c000c067625 */ /* 0x000fc800078e0007 */
[----:B------:R-:W-:Y:S01]  /*34c0*/  IMAD.WIDE.U32 R12, R12, R13, c[0x0][0x168] ;  /* 0x00005a000c0c7625 */ /* 0x000fe200078e000d */
[----:B--2---:R-:W-:Y:S01]  /*34d0*/  PRMT R15, R4, 0x7632, R15 ;  /* 0x00007632040f7816 */ /* 0x004fe2000000000f */
[----:B------:R1:W-:Y:S01]  /*34e0*/  STS.U16 [R29], R4 ;  /* 0x000000041d007388 */ /* 0x0003e20000000400 */
[----:B------:R-:W-:-:S03]  /*34f0*/  PRMT R45, R5, 0x7632, R45 ;  /* 0x00007632052d7816 */ /* 0x000fc6000000002d */
[----:B------:R-:W-:Y:S04]  /*3500*/  STS.U16 [R28+0x8], R15 ;  /* 0x0000080f1c007388 */ /* 0x000fe80000000400 */
[----:B------:R2:W-:Y:S04]  /*3510*/  STS.U16 [R30+0x10], R5 ;  /* 0x000010051e007388 */ /* 0x0005e80000000400 */
[----:B------:R-:W-:Y:S04]  /*3520*/  STS.U16 [R31+0x18], R45 ;  /* 0x0000182d1f007388 */ /* 0x000fe80000000400 */
[----:B------:R-:W-:Y:S01]  /*3530*/  BAR.SYNC.DEFER_BLOCKING 0x0 ;  /* 0x0000000000007b1d */ /* 0x000fe20000010000 */
[----:B-1----:R-:W-:-:S02]  /*3540*/  IMAD.MOV.U32 R4, RZ, RZ, R17 ;  /* 0x000000ffff047224 */ /* 0x002fc400078e0011 */
[----:B--2---:R-:W-:-:S03]  /*3550*/  IMAD.MOV.U32 R5, RZ, RZ, R22 ;  /* 0x000000ffff057224 */ /* 0x004fc600078e0016 */
[----:B------:R1:W2:Y:S04]  /*3560*/  LDG.E.EL.U16 R6, [R6.64] ;  /* 0x0000000406067981 */ /* 0x0002a8000c2e1500 */
[----:B------:R4:W5:Y:S04]  /*3570*/  LDG.E.EL.U16 R47, [R4.64] ;  /* 0x00000004042f7981 */ /* 0x000968000c2e1500 */
[----:B------:R3:W5:Y:S04]  /*3580*/  LDG.E.EL R12, [R12.64] ;  /* 0x000000040c0c7981 */ /* 0x000768000c2e1900 */
[----:B------:R-:W-:Y:S01]  /*3590*/  LDS.U16 R43, [R26] ;  /* 0x000000001a2b7984 */ /* 0x000fe20000000400 */
[----:B----4-:R-:W-:-:S02]  /*35a0*/  IMAD.MOV.U32 R4, RZ, RZ, R24 ;  /* 0x000000ffff047224 */ /* 0x010fc400078e0018 */
[----:B------:R-:W-:Y:S01]  /*35b0*/  IMAD.MOV.U32 R5, RZ, RZ, R25 ;  /* 0x000000ffff057224 */ /* 0x000fe200078e0019 */
[----:B------:R-:W4:Y:S04]  /*35c0*/  LDS.U16 R44, [R26+0x2] ;  /* 0x000002001a2c7984 */ /* 0x000f280000000400 */
[----:B------:R0:W5:Y:S01]  /*35d0*/  LDG.E.EL R46, [R4.64] ;  /* 0x00000004042e7981 */ /* 0x000162000c2e1900 */
[----:B------:R-:W-:-:S03]  /*35e0*/  FSETP.NAN.AND P1, PT, R40, R40, PT ;  /* 0x000000282800720b */ /* 0x000fc60003f28000 */
[----:B------:R-:W-:Y:S04]  /*35f0*/  LDS.U16 R14, [R26+0x4] ;  /* 0x000004001a0e7984 */ /* 0x000fe80000000400 */
[----:B------:R-:W0:Y:S01]  /*3600*/  LDS.U16 R15, [R26+0x6] ;  /* 0x000006001a0f7984 */ /* 0x000e220000000400 */
[----:B----4-:R-:W-:-:S05]  /*3610*/  PRMT R43, R43, 0x5410, R44 ;  /* 0x000054102b2b7816 */ /* 0x010fca000000002c */
[C---:B-1----:R-:W-:Y:S01]  /*3620*/  IMAD.U32 R7, R43.reuse, 0x10000, RZ ;  /* 0x000100002b077824 */ /* 0x042fe200078e00ff */
[----:B------:R-:W-:-:S03]  /*3630*/  PRMT R43, R43, 0x7632, R43 ;  /* 0x000076322b2b7816 */ /* 0x000fc6000000002b */
[----:B---3--:R-:W-:Y:S02]  /*3640*/  FADD R13, -R16, R7 ;  /* 0x00000007100d7221 */ /* 0x008fe40000000100 */
[----:B0-----:R-:W-:Y:S01]  /*3650*/  IMAD.U32 R4, R43, 0x10000, RZ ;  /* 0x000100002b047824 */ /* 0x001fe200078e00ff */
[----:B------:R-:W-:Y:S01]  /*3660*/  PRMT R14, R14, 0x5410, R15 ;  /* 0x000054100e0e7816 */ /* 0x000fe2000000000f */
[----:B------:R-:W-:Y:S02]  /*3670*/  FMUL R13, R18, R13 ;  /* 0x0000000d120d7220 */ /* 0x000fe40000400000 */
[----:B------:R-:W-:Y:S01]  /*3680*/  FADD R4, -R21, R4 ;  /* 0x0000000415047221 */ /* 0x000fe20000000100 */
[C---:B------:R-:W-:Y:S01]  /*3690*/  PRMT R5, R14.reuse, 0x7632, R5 ;  /* 0x000076320e057816 */ /* 0x040fe20000000005 */
[----:B------:R-:W-:Y:S02]  /*36a0*/  IMAD.U32 R7, R14, 0x10000, RZ ;  /* 0x000100000e077824 */ /* 0x000fe400078e00ff */
[----:B------:R-:W-:Y:S01]  /*36b0*/  FMUL R4, R23, R4 ;  /* 0x0000000417047220 */ /* 0x000fe20000400000 */
[----:B------:R-:W-:Y:S01]  /*36c0*/  BAR.SYNC.DEFER_BLOCKING 0x0 ;  /* 0x0000000000007b1d */ /* 0x000fe20000010000 */
[----:B--2---:R-:W-:-:S02]  /*36d0*/  IMAD.U32 R45, R6, 0x10000, RZ ;  /* 0x00010000062d7824 */ /* 0x004fc400078e00ff */
[----:B------:R-:W-:Y:S02]  /*36e0*/  IMAD.U32 R6, R5, 0x10000, RZ ;  /* 0x0001000005067824 */ /* 0x000fe400078e00ff */
[----:B-----5:R-:W-:Y:S02]  /*36f0*/  IMAD.U32 R47, R47, 0x10000, RZ ;  /* 0x000100002f2f7824 */ /* 0x020fe400078e00ff */
[----:B------:R-:W-:Y:S01]  /*3700*/  FADD R6, -R19, R6 ;  /* 0x0000000613067221 */ /* 0x000fe20000000100 */
[----:B------:R-:W-:Y:S01]  /*3710*/  FADD R45, R12, R45 ;  /* 0x0000002d0c2d7221 */ /* 0x000fe20000000000 */
[----:B------:R-:W-:Y:S02]  /*3720*/  FADD R12, -R20, R7 ;  /* 0x00000007140c7221 */ /* 0x000fe40000000100 */
[----:B------:R-:W-:Y:S01]  /*3730*/  FMUL R6, R35, R6 ;  /* 0x0000000623067220 */ /* 0x000fe20000400000 */
[----:B------:R-:W-:Y:S01]  /*3740*/  FADD R45, R45, 1 ;  /* 0x3f8000002d2d7421 */ /* 0x000fe20000000000 */
[----:B------:R-:W-:Y:S01]  /*3750*/  FMUL R12, R27, R12 ;  /* 0x0000000c1b0c7220 */ /* 0x000fe20000400000 */
[----:B------:R-:W-:-:S04]  /*3760*/  FADD R47, R46, R47 ;  /* 0x0000002f2e2f7221 */ /* 0x000fc80000000000 */
[-CC-:B------:R-:W-:Y:S01]  /*3770*/  FFMA R14, R13, R45.reuse, R47.reuse ;  /* 0x0000002d0d0e7223 */ /* 0x180fe2000000002f */
[-CC-:B------:R-:W-:Y:S01]  /*3780*/  FFMA R13, R4, R45.reuse, R47.reuse ;  /* 0x0000002d040d7223 */ /* 0x180fe2000000002f */
[-CC-:B------:R-:W-:Y:S01]  /*3790*/  FFMA R7, R12, R45.reuse, R47.reuse ;  /* 0x0000002d0c077223 */ /* 0x180fe2000000002f */
[----:B------:R-:W-:Y:S01]  /*37a0*/  FFMA R45, R6, R45, R47 ;  /* 0x0000002d062d7223 */ /* 0x000fe2000000002f */
[----:B------:R-:W-:Y:S01]  /*37b0*/  IMAD.SHL.U32 R12, R8, 0x2, RZ ;  /* 0x00000002080c7824 */ /* 0x000fe200078e00ff */
[CC--:B------:R-:W-:Y:S02]  /*37c0*/  FSETP.GEU.AND P6, PT, R40.reuse, R14.reuse, PT ;  /* 0x0000000e2800720b */ /* 0x0c0fe40003fce000 */
[-C--:B------:R-:W-:Y:S02]  /*37d0*/  F2FP.BF16.PACK_AB R4, R13, R14.reuse ;  /* 0x0000000e0d04723e */ /* 0x080fe400000010ff */
[----:B------:R-:W-:Y:S02]  /*37e0*/  FSEL R5, R40, R14, !P6 ;  /* 0x0000000e28057208 */ /* 0x000fe40007000000 */
[----:B------:R-:W-:-:S02]  /*37f0*/  PRMT R15, R4, 0x7610, R15 ;  /* 0x00007610040f7816 */ /* 0x000fc4000000000f */
[----:B------:R-:W-:Y:S02]  /*3800*/  @!P3 FSEL R40, R40, R5, P1 ;  /* 0x000000052828b208 */ /* 0x000fe40000800000 */
[----:B------:R-:W-:Y:S01]  /*3810*/  F2FP.BF16.PACK_AB R5, R45, R7 ;  /* 0x000000072d05723e */ /* 0x000fe200000010ff */
[----:B------:R0:W-:Y:S01]  /*3820*/  STS.U16 [R12], R15 ;  /* 0x0000000f0c007388 */ /* 0x0001e20000000400 */
[----:B------:R-:W-:Y:S02]  /*3830*/  PRMT R43, R4, 0x7632, R43 ;  /* 0x00007632042b7816 */ /* 0x000fe4000000002b */
[C---:B------:R-:W-:Y:S02]  /*3840*/  PRMT R44, R5.reuse, 0x7610, R44 ;  /* 0x00007610052c7816 */ /* 0x040fe4000000002c */
[----:B------:R-:W-:Y:S01]  /*3850*/  PRMT R46, R5, 0x7632, R46 ;  /* 0x00007632052e7816 */ /* 0x000fe2000000002e */
[----:B------:R-:W-:Y:S01]  /*3860*/  STS.U16 [R12+0x408], R43 ;  /* 0x0004082b0c007388 */ /* 0x000fe20000000400 */
[----:B------:R-:W-:-:S02]  /*3870*/  FSETP.GEU.AND P1, PT, R41, R13, PT ;  /* 0x0000000d2900720b */ /* 0x000fc40003f2e000 */
[C---:B------:R-:W-:Y:S01]  /*3880*/  FSETP.NAN.AND P6, PT, R41.reuse, R41, PT ;  /* 0x000000292900720b */ /* 0x040fe20003fc8000 */
[----:B------:R-:W-:Y:S01]  /*3890*/  STS.U16 [R12+0x810], R44 ;  /* 0x0008102c0c007388 */ /* 0x000fe20000000400 */
[C---:B------:R-:W-:Y:S02]  /*38a0*/  FSEL R6, R41.reuse, R13, !P1 ;  /* 0x0000000d29067208 */ /* 0x040fe40004800000 */
[-C--:B------:R-:W-:Y:S01]  /*38b0*/  FSETP.GEU.AND P1, PT, R42, R7.reuse, PT ;  /* 0x000000072a00720b */ /* 0x080fe20003f2e000 */
[----:B------:R-:W-:Y:S01]  /*38c0*/  STS.U16 [R12+0xc18], R46 ;  /* 0x000c182e0c007388 */ /* 0x000fe20000000400 */
[----:B------:R-:W-:Y:S01]  /*38d0*/  @!P3 FSEL R41, R41, R6, P6 ;  /* 0x000000062929b208 */ /* 0x000fe20003000000 */
[----:B------:R-:W-:Y:S01]  /*38e0*/  IMAD.IADD R6, R2, 0x1, R37 ;  /* 0x0000000102067824 */ /* 0x000fe200078e0225 */
[----:B0-----:R-:W-:Y:S01]  /*38f0*/  FSEL R15, R42, R7, !P1 ;  /* 0x000000072a0f7208 */ /* 0x001fe20004800000 */
[----:B------:R-:W-:Y:S01]  /*3900*/  BAR.SYNC.DEFER_BLOCKING 0x0 ;  /* 0x0000000000007b1d */ /* 0x000fe20000010000 */
[----:B------:R-:W-:-:S02]  /*3910*/  FSETP.GT.AND P1, PT, R39, R14, PT ;  /* 0x0000000e2700720b */ /* 0x000fc40003f24000 */
[C---:B------:R-:W-:Y:S02]  /*3920*/  FSETP.NAN.AND P6, PT, R42.reuse, R42, PT ;  /* 0x0000002a2a00720b */ /* 0x040fe40003fc8000 */
[C---:B------:R-:W-:Y:S02]  /*3930*/  FSEL R14, R39.reuse, R14, P1 ;  /* 0x0000000e270e7208 */ /* 0x040fe40000800000 */
[----:B------:R-:W-:Y:S02]  /*3940*/  @!P3 FSEL R42, R42, R15, P6 ;  /* 0x0000000f2a2ab208 */ /* 0x000fe40003000000 */
[C---:B------:R-:W-:Y:S02]  /*3950*/  FSETP.NAN.AND P1, PT, R39.reuse, R39, PT ;  /* 0x000000272700720b */ /* 0x040fe40003f28000 */
[----:B------:R-:W-:Y:S02]  /*3960*/  FSETP.GT.AND P6, PT, R36, R7, PT ;  /* 0x000000072400720b */ /* 0x000fe40003fc4000 */
[----:B------:R-:W-:-:S02]  /*3970*/  @!P3 FSEL R39, R39, R14, P1 ;  /* 0x0000000e2727b208 */ /* 0x000fc40000800000 */
[C---:B------:R-:W-:Y:S02]  /*3980*/  FSEL R7, R36.reuse, R7, P6 ;  /* 0x0000000724077208 */ /* 0x040fe40003000000 */
[----:B------:R-:W-:Y:S02]  /*3990*/  FSETP.NAN.AND P1, PT, R36, R36, PT ;  /* 0x000000242400720b */ /* 0x000fe40003f28000 */
[----:B------:R-:W-:Y:S02]  /*39a0*/  FSETP.GT.AND P6, PT, R38, R13, PT ;  /* 0x0000000d2600720b */ /* 0x000fe40003fc4000 */
[----:B------:R-:W-:Y:S02]  /*39b0*/  @!P3 FSEL R36, R36, R7, P1 ;  /* 0x000000072424b208 */ /* 0x000fe40000800000 */
[C---:B------:R-:W-:Y:S01]  /*39c0*/  FSEL R7, R38.reuse, R13, P6 ;  /* 0x0000000d26077208 */ /* 0x040fe20003000000 */
[----:B------:R-:W0:Y:S01]  /*39d0*/  LDS.64 R4, [R0] ;  /* 0x0000000000047984 */ /* 0x000e220000000a00 */
[----:B------:R-:W-:Y:S01]  /*39e0*/  FSETP.NAN.AND P1, PT, R38, R38, PT ;  /* 0x000000262600720b */ /* 0x000fe20003f28000 */
[----:B------:R-:W-:Y:S01]  /*39f0*/  IMAD.MOV.U32 R13, RZ, RZ, 0x2 ;  /* 0x00000002ff0d7424 */ /* 0x000fe200078e00ff */
[----:B------:R-:W-:-:S02]  /*3a00*/  FSETP.NAN.AND P6, PT, R34, R34, PT ;  /* 0x000000222200720b */ /* 0x000fc40003fc8000 */
[----:B------:R-:W-:Y:S01]  /*3a10*/  @!P3 FSEL R38, R38, R7, P1 ;  /* 0x000000072626b208 */ /* 0x000fe20000800000 */
[----:B------:R-:W-:Y:S01]  /*3a20*/  IMAD.WIDE R6, R6, R13, c[0x0][0x1a8] ;  /* 0x00006a0006067625 */ /* 0x000fe200078e020d */
[----:B------:R-:W-:-:S04]  /*3a30*/  FSETP.GT.AND P1, PT, R34, R45, PT ;  /* 0x0000002d2200720b */ /* 0x000fc80003f24000 */
[-C--:B------:R-:W-:Y:S02]  /*3a40*/  FSEL R15, R34, R45.reuse, P1 ;  /* 0x0000002d220f7208 */ /* 0x080fe40000800000 */
[----:B------:R-:W-:Y:S02]  /*3a50*/  FSETP.GEU.AND P1, PT, R32, R45, PT ;  /* 0x0000002d2000720b */ /* 0x000fe40003f2e000 */
[----:B------:R-:W-:Y:S02]  /*3a60*/  @!P3 FSEL R34, R34, R15, P6 ;  /* 0x0000000f2222b208 */ /* 0x000fe40003000000 */
[C---:B------:R-:W-:Y:S02]  /*3a70*/  FSEL R45, R32.reuse, R45, !P1 ;  /* 0x0000002d202d7208 */ /* 0x040fe40004800000 */
[----:B------:R-:W-:Y:S02]  /*3a80*/  IADD3 R37, P1, R37, 0x200, RZ ;  /* 0x0000020025257810 */ /* 0x000fe40007f3e0ff */
[----:B------:R-:W-:-:S03]  /*3a90*/  FSETP.NAN.AND P6, PT, R32, R32, PT ;  /* 0x000000202000720b */ /* 0x000fc60003fc8000 */
[----:B------:R-:W-:Y:S01]  /*3aa0*/  IMAD.X R33, RZ, RZ, R33, P1 ;  /* 0x000000ffff217224 */ /* 0x000fe200008e0621 */
[----:B------:R-:W-:Y:S02]  /*3ab0*/  ISETP.GE.U32.AND P1, PT, R37, 0xc00, PT ;  /* 0x00000c002500780c */ /* 0x000fe40003f26070 */
[----:B------:R-:W-:Y:S02]  /*3ac0*/  @!P3 FSEL R32, R32, R45, P6 ;  /* 0x0000002d2020b208 */ /* 0x000fe40003000000 */
[----:B------:R-:W-:Y:S02]  /*3ad0*/  ISETP.GE.U32.AND.EX P1, PT, R33, RZ, PT, P1 ;  /* 0x000000ff2100720c */ /* 0x000fe40003f26110 */
[----:B------:R-:W-:-:S05]  /*3ae0*/  IADD3 R17, P6, R17, 0x400, RZ ;  /* 0x0000040011117810 */ /* 0x000fca0007fde0ff */
[----:B------:R-:W-:Y:S01]  /*3af0*/  IMAD.X R22, RZ, RZ, R22, P6 ;  /* 0x000000ffff167224 */ /* 0x000fe200030e0616 */
[----:B------:R-:W-:Y:S01]  /*3b00*/  IADD3 R24, P6, R24, 0x800, RZ ;  /* 0x0000080018187810 */ /* 0x000fe20007fde0ff */
[----:B0-----:R0:W-:Y:S04]  /*3b10*/  @!P2 STG.E.64 [R6.64], R4 ;  /* 0x000000040600a986 */ /* 0x0011e8000c101b04 */
[----:B------:R-:W-:Y:S01]  /*3b20*/  IMAD.X R25, RZ, RZ, R25, P6 ;  /* 0x000000ffff197224 */ /* 0x000fe200030e0619 */
[----:B------:R-:W-:Y:S05]  /*3b30*/  @!P1 BRA `(.L_x_2) ;  /* 0xfffff8f000009947 */ /* 0x000fea000383ffff */
[----:B0-----:R-:W0:Y:S01]  /*3b40*/  SHFL.BFLY PT, R5, R40, 0x10, 0x1f ;  /* 0x0e001f0028057f89 */ /* 0x001e2200000e0000 */
[C---:B------:R-:W-:Y:S02]  /*3b50*/  FSETP.NAN.AND P1, PT, R40.reuse, R40, PT ;  /* 0x000000282800720b */ /* 0x040fe40003f28000 */
[----:B------:R-:W-:Y:S01]  /*3b60*/  LOP3.LUT R20, R11, 0x3, RZ, 0xc0, !PT ;  /* 0x000000030b147812 */ /* 0x000fe200078ec0ff */
[----:B------:R-:W1:Y:S04]  /*3b70*/  SHFL.BFLY PT, R2, R41, 0x10, 0x1f ;  /* 0x0e001f0029027f89 */ /* 0x000e6800000e0000 */
[----:B------:R-:W2:Y:S04]  /*3b80*/  SHFL.BFLY PT, R7, R42, 0x10, 0x1f ;  /* 0x0e001f002a077f89 */ /* 0x000ea800000e0000 */
[----:B------:R-:W3:Y:S04]  /*3b90*/  SHFL.BFLY PT, R17, R32, 0x10, 0x1f ;  /* 0x0e001f0020117f89 */ /* 0x000ee800000e0000 */
[----:B------:R-:W-:Y:S06]  /*3ba0*/  BAR.SYNC.DEFER_BLOCKING 0x0 ;  /* 0x0000000000007b1d */ /* 0x000fec0000010000 */
[----:B------:R-:W-:Y:S01]  /*3bb0*/  SHFL.BFLY PT, R19, R36, 0x10, 0x1f ;  /* 0x0e001f0024137f89 */ /* 0x000fe200000e0000 */
[----:B0-----:R-:W-:-:S03]  /*3bc0*/  FSETP.GEU.AND P6, PT, R40, R5, PT ;  /* 0x000000052800720b */ /* 0x001fc60003fce000 */
[----:B------:R-:W-:Y:S01]  /*3bd0*/  SHFL.BFLY PT, R21, R34, 0x10, 0x1f ;  /* 0x0e001f0022157f89 */ /* 0x000fe200000e0000 */
[CC--:B-1----:R-:W-:Y:S02]  /*3be0*/  FSETP.GEU.AND P3, PT, R41.reuse, R2.reuse, PT ;  /* 0x000000022900720b */ /* 0x0c2fe40003f6e000 */
[C---:B------:R-:W-:Y:S02]  /*3bf0*/  FSEL R5, R40.reuse, R5, !P6 ;  /* 0x0000000528057208 */ /* 0x040fe40007000000 */
[C---:B------:R-:W-:Y:S02]  /*3c00*/  FSEL R2, R41.reuse, R2, !P3 ;  /* 0x0000000229027208 */ /* 0x040fe40005800000 */
[C---:B------:R-:W-:Y:S02]  /*3c10*/  FSETP.NAN.AND P6, PT, R41.reuse, R41, PT ;  /* 0x000000292900720b */ /* 0x040fe40003fc8000 */
[----:B------:R-:W-:Y:S02]  /*3c20*/  FSEL R5, R40, R5, P1 ;  /* 0x0000000528057208 */ /* 0x000fe40000800000 */
[----:B------:R-:W-:-:S02]  /*3c30*/  FSEL R4, R41, R2, P6 ;  /* 0x0000000229047208 */ /* 0x000fc40003000000 */
[CC--:B--2---:R-:W-:Y:S01]  /*3c40*/  FSETP.GEU.AND P3, PT, R42.reuse, R7.reuse, PT ;  /* 0x000000072a00720b */ /* 0x0c4fe20003f6e000 */
[----:B------:R-:W0:Y:S01]  /*3c50*/  SHFL.BFLY PT, R2, R5, 0x8, 0x1f ;  /* 0x0d001f0005027f89 */ /* 0x000e2200000e0000 */
[C---:B------:R-:W-:Y:S02]  /*3c60*/  FSETP.NAN.AND P1, PT, R42.reuse, R42, PT ;  /* 0x0000002a2a00720b */ /* 0x040fe40003f28000 */
[----:B------:R-:W-:Y:S02]  /*3c70*/  FSEL R15, R42, R7, !P3 ;  /* 0x000000072a0f7208 */ /* 0x000fe40005800000 */
[----:B------:R-:W1:Y:S01]  /*3c80*/  SHFL.BFLY PT, R7, R4, 0x8, 0x1f ;  /* 0x0d001f0004077f89 */ /* 0x000e6200000e0000 */
[----:B---3--:R-:W-:Y:S02]  /*3c90*/  FSETP.GEU.AND P3, PT, R32, R17, PT ;  /* 0x000000112000720b */ /* 0x008fe40003f6e000 */
[----:B------:R-:W-:Y:S02]  /*3ca0*/  FSEL R15, R42, R15, P1 ;  /* 0x0000000f2a0f7208 */ /* 0x000fe40000800000 */
[----:B------:R-:W-:-:S02]  /*3cb0*/  FSETP.NAN.AND P1, PT, R32, R32, PT ;  /* 0x000000202000720b */ /* 0x000fc40003f28000 */
[C---:B------:R-:W-:Y:S01]  /*3cc0*/  FSEL R17, R32.reuse, R17, !P3 ;  /* 0x0000001120117208 */ /* 0x040fe20005800000 */
[----:B------:R-:W2:Y:S01]  /*3cd0*/  SHFL.BFLY PT, R6, R15, 0x8, 0x1f ;  /* 0x0d001f000f067f89 */ /* 0x000ea200000e0000 */
[----:B------:R-:W-:Y:S02]  /*3ce0*/  FSETP.NAN.AND P3, PT, R5, R5, PT ;  /* 0x000000050500720b */ /* 0x000fe40003f68000 */
[----:B------:R-:W-:-:S05]  /*3cf0*/  FSEL R17, R32, R17, P1 ;  /* 0x0000001120117208 */ /* 0x000fca0000800000 */
[----:B------:R-:W3:Y:S01]  /*3d00*/  SHFL.BFLY PT, R8, R17, 0x8, 0x1f ;  /* 0x0d001f0011087f89 */ /* 0x000ee200000e0000 */
[----:B0-----:R-:W-:Y:S02]  /*3d10*/  FSETP.GEU.AND P6, PT, R5, R2, PT ;  /* 0x000000020500720b */ /* 0x001fe40003fce000 */
[----:B-1----:R-:W-:-:S11]  /*3d20*/  FSETP.GEU.AND P1, PT, R4, R7, PT ;  /* 0x000000070400720b */ /* 0x002fd60003f2e000 */
[----:B------:R-:W-:Y:S02]  /*3d30*/  @P6 FSEL R5, R5, R2, P3 ;  /* 0x0000000205056208 */ /* 0x000fe40001800000 */
[C---:B------:R-:W-:Y:S02]  /*3d40*/  FSETP.NAN.AND P6, PT, R4.reuse, R4, PT ;  /* 0x000000040400720b */ /* 0x040fe40003fc8000 */
[----:B--2---:R-:W-:Y:S01]  /*3d50*/  FSETP.GEU.AND P3, PT, R15, R6, PT ;  /* 0x000000060f00720b */ /* 0x004fe20003f6e000 */
[----:B------:R-:W0:Y:S01]  /*3d60*/  SHFL.BFLY PT, R2, R5, 0x4, 0x1f ;  /* 0x0c801f0005027f89 */ /* 0x000e2200000e0000 */
[----:B------:R-:W-:Y:S02]  /*3d70*/  @P1 FSEL R4, R4, R7, P6 ;  /* 0x0000000704041208 */ /* 0x000fe40003000000 */
[----:B---3--:R-:W-:Y:S02]  /*3d80*/  FSETP.GEU.AND P1, PT, R17, R8, PT ;  /* 0x000000081100720b */ /* 0x008fe40003f2e000 */
[C---:B------:R-:W-:Y:S01]  /*3d90*/  FSETP.NAN.AND P6, PT, R15.reuse, R15, PT ;  /* 0x0000000f0f00720b */ /* 0x040fe20003fc8000 */
[----:B------:R-:W1:Y:S06]  /*3da0*/  SHFL.BFLY PT, R7, R4, 0x4, 0x1f ;  /* 0x0c801f0004077f89 */ /* 0x000e6c00000e0000 */
[----:B------:R-:W-:-:S02]  /*3db0*/  @P3 FSEL R15, R15, R6, P6 ;  /* 0x000000060f0f3208 */ /* 0x000fc40003000000 */
[----:B------:R-:W-:-:S03]  /*3dc0*/  FSETP.NAN.AND P3, PT, R17, R17, PT ;  /* 0x000000111100720b */ /* 0x000fc60003f68000 */
[----:B------:R-:W2:Y:S01]  /*3dd0*/  SHFL.BFLY PT, R6, R15, 0x4, 0x1f ;  /* 0x0c801f000f067f89 */ /* 0x000ea200000e0000 */
[----:B------:R-:W-:Y:S02]  /*3de0*/  @P1 FSEL R17, R17, R8, P3 ;  /* 0x0000000811111208 */ /* 0x000fe40001800000 */
[----:B------:R-:W-:-:S03]  /*3df0*/  FSETP.NAN.AND P3, PT, R5, R5, PT ;  /* 0x000000050500720b */ /* 0x000fc60003f68000 */
[----:B------:R-:W3:Y:S01]  /*3e00*/  SHFL.BFLY PT, R8, R17, 0x4, 0x1f ;  /* 0x0c801f0011087f89 */ /* 0x000ee200000e0000 */
[----:B0-----:R-:W-:Y:S02]  /*3e10*/  FSETP.GEU.AND P6, PT, R5, R2, PT ;  /* 0x000000020500720b */ /* 0x001fe40003fce000 */
[----:B-1----:R-:W-:-:S11]  /*3e20*/  FSETP.GEU.AND P1, PT, R4, R7, PT ;  /* 0x000000070400720b */ /* 0x002fd60003f2e000 */
[----:B------:R-:W-:Y:S02]  /*3e30*/  @P6 FSEL R5, R5, R2, P3 ;  /* 0x0000000205056208 */ /* 0x000fe40001800000 */
[C---:B------:R-:W-:Y:S02]  /*3e40*/  FSETP.NAN.AND P6, PT, R4.reuse, R4, PT ;  /* 0x000000040400720b */ /* 0x040fe40003fc8000 */
[C---:B--2---:R-:W-:Y:S01]  /*3e50*/  FSETP.GEU.AND P3, PT, R15.reuse, R6, PT ;  /* 0x000000060f00720b */ /* 0x044fe20003f6e000 */
[----:B------:R-:W0:Y:S01]  /*3e60*/  SHFL.BFLY PT, R2, R5, 0x2, 0x1f ;  /* 0x0c401f0005027f89 */ /* 0x000e2200000e0000 */
[----:B------:R-:W-:Y:S02]  /*3e70*/  @P1 FSEL R4, R4, R7, P6 ;  /* 0x0000000704041208 */ /* 0x000fe40003000000 */
[----:B------:R-:W-:Y:S02]  /*3e80*/  FSETP.NAN.AND P6, PT, R15, R15, PT ;  /* 0x0000000f0f00720b */ /* 0x000fe40003fc8000 */
[----:B---3--:R-:W-:Y:S01]  /*3e90*/  FSETP.GEU.AND P1, PT, R17, R8, PT ;  /* 0x000000081100720b */ /* 0x008fe20003f2e000 */
        /* <DEDUP_REMOVED lines=25> */
[----:B------:R-:W-:Y:S02]  /*4030*/  @P6 SEL R5, R5, R2, P3 ;  /* 0x0000000205056207 */ /* 0x000fe40001800000 */
[C---:B------:R-:W-:Y:S02]  /*4040*/  FSETP.NAN.AND P6, PT, R4.reuse, R4, PT ;  /* 0x000000040400720b */ /* 0x040fe40003fc8000 */
[C---:B--2---:R-:W-:Y:S02]  /*4050*/  FSETP.GEU.AND P3, PT, R15.reuse, R6, PT ;  /* 0x000000060f00720b */ /* 0x044fe40003f6e000 */
[----:B------:R-:W-:Y:S02]  /*4060*/  @P1 SEL R4, R4, R7, P6 ;  /* 0x0000000704041207 */ /* 0x000fe40003000000 */
[----:B------:R-:W-:Y:S01]  /*4070*/  FSETP.NAN.AND P6, PT, R15, R15, PT ;  /* 0x0000000f0f00720b */ /* 0x000fe20003fc8000 */
[----:B------:R-:W-:Y:S01]  /*4080*/  SHFL.BFLY PT, R7, R38, 0x10, 0x1f ;  /* 0x0e001f0026077f89 */ /* 0x000fe200000e0000 */
[----:B---3--:R-:W-:-:S02]  /*4090*/  FSETP.GEU.AND P1, PT, R17, R8, PT ;  /* 0x000000081100720b */ /* 0x008fc40003f2e000 */
[----:B------:R-:W-:-:S04]  /*40a0*/  SHF.R.U32.HI R2, RZ, 0x3, R11 ;  /* 0x00000003ff027819 */ /* 0x000fc8000001160b */
[----:B------:R-:W-:Y:S02]  /*40b0*/  LOP3.LUT R16, R2, 0x3c, RZ, 0xc0, !PT ;  /* 0x0000003c02107812 */ /* 0x000fe400078ec0ff */
[----:B------:R-:W-:Y:S01]  /*40c0*/  @P3 SEL R15, R15, R6, P6 ;  /* 0x000000060f0f3207 */ /* 0x000fe20003000000 */
[----:B------:R-:W0:Y:S01]  /*40d0*/  SHFL.BFLY PT, R2, R39, 0x10, 0x1f ;  /* 0x0e001f0027027f89 */ /* 0x000e2200000e0000 */
[----:B------:R-:W-:-:S03]  /*40e0*/  FSETP.NAN.AND P3, PT, R17, R17, PT ;  /* 0x000000111100720b */ /* 0x000fc60003f68000 */
[----:B------:R-:W-:Y:S01]  /*40f0*/  @!P4 STS [R16], R5 ;  /* 0x000000051000c388 */ /* 0x000fe20000000800 */
[----:B------:R-:W-:Y:S02]  /*4100*/  @P1 SEL R17, R17, R8, P3 ;  /* 0x0000000811111207 */ /* 0x000fe40001800000 */
[C---:B------:R-:W-:Y:S01]  /*4110*/  FSETP.NAN.AND P3, PT, R39.reuse, R39, PT ;  /* 0x000000272700720b */ /* 0x040fe20003f68000 */
[----:B------:R-:W-:Y:S04]  /*4120*/  @!P4 STS [R16+0x40], R4 ;  /* 0x000040041000c388 */ /* 0x000fe80000000800 */
[----:B------:R1:W-:Y:S04]  /*4130*/  @!P4 STS [R16+0x80], R15 ;  /* 0x0000800f1000c388 */ /* 0x0003e80000000800 */
[----:B------:R-:W-:Y:S04]  /*4140*/  @!P4 STS [R16+0xc0], R17 ;  /* 0x0000c0111000c388 */ /* 0x000fe80000000800 */
[----:B------:R-:W-:Y:S01]  /*4150*/  BAR.SYNC.DEFER_BLOCKING 0x0 ;  /* 0x0000000000007b1d */ /* 0x000fe20000010000 */
[----:B0-----:R-:W-:-:S04]  /*4160*/  FSETP.GT.AND P1, PT, R39, R2, PT ;  /* 0x000000022700720b */ /* 0x001fc80003f24000 */
[C---:B------:R-:W-:Y:S02]  /*4170*/  FSEL R2, R39.reuse, R2, P1 ;  /* 0x0000000227027208 */ /* 0x040fe40000800000 */
[CC--:B------:R-:W-:Y:S02]  /*4180*/  FSETP.GT.AND P1, PT, R38.reuse, R7.reuse, PT ;  /* 0x000000072600720b */ /* 0x0c0fe40003f24000 */
[----:B------:R-:W-:Y:S02]  /*4190*/  FSEL R8, R39, R2, P3 ;  /* 0x0000000227087208 */ /* 0x000fe40001800000 */
[C---:B------:R-:W-:Y:S02]  /*41a0*/  FSETP.NAN.AND P3, PT, R38.reuse, R38, PT ;  /* 0x000000262600720b */ /* 0x040fe40003f68000 */
[----:B-1----:R-:W-:Y:S02]  /*41b0*/  FSEL R15, R38, R7, P1 ;  /* 0x00000007260f7208 */ /* 0x002fe40000800000 */
[----:B------:R-:W0:Y:S01]  /*41c0*/  SHFL.BFLY PT, R7, R8, 0x8, 0x1f ;  /* 0x0d001f0008077f89 */ /* 0x000e2200000e0000 */
[----:B------:R-:W-:-:S02]  /*41d0*/  FSETP.GT.AND P1, PT, R36, R19, PT ;  /* 0x000000132400720b */ /* 0x000fc40003f24000 */
[----:B------:R-:W-:Y:S02]  /*41e0*/  FSEL R38, R38, R15, P3 ;  /* 0x0000000f26267208 */ /* 0x000fe40001800000 */
[C---:B------:R-:W-:Y:S01]  /*41f0*/  FSETP.NAN.AND P3, PT, R36.reuse, R36, PT ;  /* 0x000000242400720b */ /* 0x040fe20003f68000 */
[----:B------:R-:W1:Y:S01]  /*4200*/  @!P5 LDS R12, [R11.X4] ;  /* 0x000000000b0cd984 */ /* 0x000e620000004800 */
[----:B------:R-:W-:-:S03]  /*4210*/  FSEL R19, R36, R19, P1 ;  /* 0x0000001324137208 */ /* 0x000fc60000800000 */
[----:B------:R-:W-:Y:S01]  /*4220*/  SHFL.BFLY PT, R15, R38, 0x8, 0x1f ;  /* 0x0d001f00260f7f89 */ /* 0x000fe200000e0000 */
[----:B------:R-:W-:Y:S02]  /*4230*/  FSEL R19, R36, R19, P3 ;  /* 0x0000001324137208 */ /* 0x000fe40001800000 */
[----:B------:R-:W-:-:S03]  /*4240*/  FSETP.GT.AND P3, PT, R34, R21, PT ;  /* 0x000000152200720b */ /* 0x000fc60003f64000 */
[----:B------:R-:W-:Y:S01]  /*4250*/  SHFL.BFLY PT, R2, R19, 0x8, 0x1f ;  /* 0x0d001f0013027f89 */ /* 0x000fe200000e0000 */
[C---:B------:R-:W-:Y:S02]  /*4260*/  FSEL R21, R34.reuse, R21, P3 ;  /* 0x0000001522157208 */ /* 0x040fe40001800000 */
[----:B------:R-:W-:-:S04]  /*4270*/  FSETP.NAN.AND P3, PT, R34, R34, PT ;  /* 0x000000222200720b */ /* 0x000fc80003f68000 */
[----:B------:R-:W-:Y:S02]  /*4280*/  FSEL R21, R34, R21, P3 ;  /* 0x0000001522157208 */ /* 0x000fe40001800000 */
[----:B0-----:R-:W-:-:S03]  /*4290*/  FSETP.GT.AND P3, PT, R8, R7, PT ;  /* 0x000000070800720b */ /* 0x001fc60003f64000 */
[----:B------:R-:W-:Y:S04]  /*42a0*/  SHFL.BFLY PT, R4, R21, 0x8, 0x1f ;  /* 0x0d001f0015047f89 */ /* 0x000fe800000e0000 */
[----:B-1----:R-:W0:Y:S01]  /*42b0*/  SHFL.BFLY PT, R5, R12, 0x8, 0x1f ;  /* 0x0d001f000c057f89 */ /* 0x002e2200000e0000 */
[C---:B------:R-:W-:Y:S02]  /*42c0*/  FSETP.NAN.AND P1, PT, R12.reuse, R12, PT ;  /* 0x0000000c0c00720b */ /* 0x040fe40003f28000 */
[----:B0-----:R-:W-:-:S04]  /*42d0*/  FSETP.GEU.AND P6, PT, R12, R5, PT ;  /* 0x000000050c00720b */ /* 0x001fc80003fce000 */
[----:B------:R-:W-:Y:S02]  /*42e0*/  FSEL R5, R12, R5, !P6 ;  /* 0x000000050c057208 */ /* 0x000fe40007000000 */
[----:B------:R-:W-:Y:S02]  /*42f0*/  FSETP.NAN.AND P6, PT, R8, R8, PT ;  /* 0x000000080800720b */ /* 0x000fe40003fc8000 */
[----:B------:R-:W-:Y:S02]  /*4300*/  FSEL R12, R12, R5, P1 ;  /* 0x000000050c0c7208 */ /* 0x000fe40000800000 */
[----:B------:R-:W-:Y:S02]  /*4310*/  FSETP.GT.AND P1, PT, R38, R15, PT ;  /* 0x0000000f2600720b */ /* 0x000fe40003f24000 */
[----:B------:R-:W-:Y:S01]  /*4320*/  @!P3 FSEL R8, R8, R7, P6 ;  /* 0x000000070808b208 */ /* 0x000fe20003000000 */
[----:B------:R-:W0:Y:S01]  /*4330*/  SHFL.BFLY PT, R5, R12, 0x4, 0x1f ;  /* 0x0c801f000c057f89 */ /* 0x000e2200000e0000 */
[----:B------:R-:W-:-:S02]  /*4340*/  FSETP.GT.AND P3, PT, R19, R2, PT ;  /* 0x000000021300720b */ /* 0x000fc40003f64000 */
[C---:B------:R-:W-:Y:S01]  /*4350*/  FSETP.NAN.AND P6, PT, R38.reuse, R38, PT ;  /* 0x000000262600720b */ /* 0x040fe20003fc8000 */
[----:B------:R-:W1:Y:S06]  /*4360*/  SHFL.BFLY PT, R7, R8, 0x4, 0x1f ;  /* 0x0c801f0008077f89 */ /* 0x000e6c00000e0000 */
[----:B------:R-:W-:Y:S02]  /*4370*/  @!P1 FSEL R38, R38, R15, P6 ;  /* 0x0000000f26269208 */ /* 0x000fe40003000000 */
[----:B------:R-:W-:-:S03]  /*4380*/  FSETP.NAN.AND P6, PT, R19, R19, PT ;  /* 0x000000131300720b */ /* 0x000fc60003fc8000 */
[----:B------:R-:W2:Y:S01]  /*4390*/  SHFL.BFLY PT, R15, R38, 0x4, 0x1f ;  /* 0x0c801f00260f7f89 */ /* 0x000ea200000e0000 */
[----:B------:R-:W-:Y:S02]  /*43a0*/  @!P3 FSEL R19, R19, R2, P6 ;  /* 0x000000021313b208 */ /* 0x000fe40003000000 */
[----:B------:R-:W-:Y:S02]  /*43b0*/  FSETP.GT.AND P3, PT, R21, R4, PT ;  /* 0x000000041500720b */ /* 0x000fe40003f64000 */
[C---:B------:R-:W-:Y:S01]  /*43c0*/  FSETP.NAN.AND P6, PT, R12.reuse, R12, PT ;  /* 0x0000000c0c00720b */ /* 0x040fe20003fc8000 */
[----:B------:R-:W3:Y:S01]  /*43d0*/  SHFL.BFLY PT, R2, R19, 0x4, 0x1f ;  /* 0x0c801f0013027f89 */ /* 0x000ee200000e0000 */
[----:B0-----:R-:W-:-:S13]  /*43e0*/  FSETP.GEU.AND P1, PT, R12, R5, PT ;  /* 0x000000050c00720b */ /* 0x001fda0003f2e000 */
[----:B------:R-:W-:Y:S02]  /*43f0*/  @P1 FSEL R12, R12, R5, P6 ;  /* 0x000000050c0c1208 */ /* 0x000fe40003000000 */
[C---:B------:R-:W-:Y:S02]  /*4400*/  FSETP.NAN.AND P1, PT, R21.reuse, R21, PT ;  /* 0x000000151500720b */ /* 0x040fe40003f28000 */
[C---:B------:R-:W-:Y:S01]  /*4410*/  FSETP.NAN.AND P6, PT, R8.reuse, R8, PT ;  /* 0x000000080800720b */ /* 0x040fe20003fc8000 */
[----:B------:R-:W0:Y:S01]  /*4420*/  SHFL.BFLY PT, R5, R12, 0x2, 0x1f ;  /* 0x0c401f000c057f89 */ /* 0x000e2200000e0000 */
[----:B------:R-:W-:Y:S02]  /*4430*/  @!P3 FSEL R21, R21, R4, P1 ;  /* 0x000000041515b208 */ /* 0x000fe40000800000 */
[----:B-1----:R-:W-:Y:S02]  /*4440*/  FSETP.GT.AND P3, PT, R8, R7, PT ;  /* 0x000000070800720b */ /* 0x002fe40003f64000 */
[----:B--2---:R-:W-:Y:S01]  /*4450*/  FSETP.GT.AND P1, PT, R38, R15, PT ;  /* 0x0000000f2600720b */ /* 0x004fe20003f24000 */
[----:B------:R-:W1:Y:S10]  /*4460*/  SHFL.BFLY PT, R4, R21, 0x4, 0x1f ;  /* 0x0c801f0015047f89 */ /* 0x000e7400000e0000 */
[----:B------:R-:W-:-:S02]  /*4470*/  @!P3 FSEL R8, R8, R7, P6 ;  /* 0x000000070808b208 */ /* 0x000fc40003000000 */
[C---:B---3--:R-:W-:Y:S02]  /*4480*/  FSETP.GT.AND P3, PT, R19.reuse, R2, PT ;  /* 0x000000021300720b */ /* 0x048fe40003f64000 */
[C---:B------:R-:W-:Y:S01]  /*4490*/  FSETP.NAN.AND P6, PT, R38.reuse, R38, PT ;  /* 0x000000262600720b */ /* 0x040fe20003fc8000 */
[----:B------:R-:W2:Y:S03]  /*44a0*/  SHFL.BFLY PT, R7, R8, 0x2, 0x1f ;  /* 0x0c401f0008077f89 */ /* 0x000ea600000e0000 */
[----:B------:R-:W-:Y:S02]  /*44b0*/  @!P1 FSEL R38, R38, R15, P6 ;  /* 0x0000000f26269208 */ /* 0x000fe40003000000 */
[----:B0-----:R-:W-:Y:S02]  /*44c0*/  FSETP.GEU.AND P1, PT, R12, R5, PT ;  /* 0x000000050c00720b */ /* 0x001fe40003f2e000 */
[C---:B------:R-:W-:Y:S01]  /*44d0*/  FSETP.NAN.AND P6, PT, R19.reuse, R19, PT ;  /* 0x000000131300720b */ /* 0x040fe20003fc8000 */
[----:B------:R-:W0:Y:S03]  /*44e0*/  SHFL.BFLY PT, R15, R38, 0x2, 0x1f ;  /* 0x0c401f00260f7f89 */ /* 0x000e2600000e0000 */
[----:B------:R-:W-:-:S02]  /*44f0*/  @!P3 FSEL R19, R19, R2, P6 ;  /* 0x000000021313b208 */ /* 0x000fc40003000000 */
[C---:B-1----:R-:W-:Y:S02]  /*4500*/  FSETP.GT.AND P3, PT, R21.reuse, R4, PT ;  /* 0x000000041500720b */ /* 0x042fe40003f64000 */
[C---:B------:R-:W-:Y:S01]  /*4510*/  FSETP.NAN.AND P6, PT, R12.reuse, R12, PT ;  /* 0x0000000c0c00720b */ /* 0x040fe20003fc8000 */
[----:B------:R-:W1:Y:S03]  /*4520*/  SHFL.BFLY PT, R2, R19, 0x2, 0x1f ;  /* 0x0c401f0013027f89 */ /* 0x000e6600000e0000 */
[----:B------:R-:W-:Y:S02]  /*4530*/  @P1 FSEL R12, R12, R5, P6 ;  /* 0x000000050c0c1208 */ /* 0x000fe40003000000 */
[C---:B------:R-:W-:Y:S02]  /*4540*/  FSETP.NAN.AND P1, PT, R21.reuse, R21, PT ;  /* 0x000000151500720b */ /* 0x040fe40003f28000 */
[----:B------:R-:W-:Y:S01]  /*4550*/  FSETP.NAN.AND P6, PT, R8, R8, PT ;  /* 0x000000080800720b */ /* 0x000fe20003fc8000 */
[----:B------:R-:W3:Y:S02]  /*4560*/  SHFL.BFLY PT, R5, R12, 0x1, 0x1f ;  /* 0x0c201f000c057f89 */ /* 0x000ee400000e0000 */
[----:B------:R-:W-:-:S02]  /*4570*/  @!P3 FSEL R21, R21, R4, P1 ;  /* 0x000000041515b208 */ /* 0x000fc40000800000 */
[----:B--2---:R-:W-:-:S03]  /*4580*/  FSETP.GT.AND P3, PT, R8, R7, PT ;  /* 0x000000070800720b */ /* 0x004fc60003f64000 */
[----:B------:R-:W2:Y:S01]  /*4590*/  SHFL.BFLY PT, R4, R21, 0x2, 0x1f ;  /* 0x0c401f0015047f89 */ /* 0x000ea200000e0000 */
[----:B0-----:R-:W-:-:S09]  /*45a0*/  FSETP.GT.AND P1, PT, R38, R15, PT ;  /* 0x0000000f2600720b */ /* 0x001fd20003f24000 */
[----:B------:R-:W-:Y:S02]  /*45b0*/  @!P3 FSEL R8, R8, R7, P6 ;  /* 0x000000070808b208 */ /* 0x000fe40003000000 */
[----:B-1----:R-:W-:Y:S02]  /*45c0*/  FSETP.GT.AND P3, PT, R19, R2, PT ;  /* 0x000000021300720b */ /* 0x002fe40003f64000 */
[----:B------:R-:W-:-:S04]  /*45d0*/  FSETP.NAN.AND P6, PT, R38, R38, PT ;  /* 0x000000262600720b */ /* 0x000fc80003fc8000 */
[----:B------:R-:W-:Y:S02]  /*45e0*/  @!P1 FSEL R38, R38, R15, P6 ;  /* 0x0000000f26269208 */ /* 0x000fe40003000000 */
[----:B---3--:R-:W-:Y:S01]  /*45f0*/  FSETP.GEU.AND P1, PT, R12, R5, PT ;  /* 0x000000050c00720b */ /* 0x008fe20003f2e000 */
[----:B------:R-:W0:Y:S01]  /*4600*/  SHFL.BFLY PT, R15, R8, 0x1, 0x1f ;  /* 0x0c201f00080f7f89 */ /* 0x000e2200000e0000 */
[----:B------:R-:W-:-:S03]  /*4610*/  FSETP.NAN.AND P6, PT, R19, R19, PT ;  /* 0x000000131300720b */ /* 0x000fc60003fc8000 */
[----:B------:R-:W1:Y:S01]  /*4620*/  SHFL.BFLY PT, R17, R38, 0x1, 0x1f ;  /* 0x0c201f0026117f89 */ /* 0x000e6200000e0000 */
[----:B------:R-:W-:Y:S02]  /*4630*/  @!P3 FSEL R19, R19, R2, P6 ;  /* 0x000000021313b208 */ /* 0x000fe40003000000 */
[C---:B------:R-:W-:Y:S02]  /*4640*/  FSETP.NAN.AND P6, PT, R12.reuse, R12, PT ;  /* 0x0000000c0c00720b */ /* 0x040fe40003fc8000 */
[C---:B--2---:R-:W-:Y:S01]  /*4650*/  FSETP.GT.AND P3, PT, R21.reuse, R4, PT ;  /* 0x000000041500720b */ /* 0x044fe20003f64000 */
[----:B------:R-:W2:Y:S02]  /*4660*/  SHFL.BFLY PT, R2, R19, 0x1, 0x1f ;  /* 0x0c201f0013027f89 */ /* 0x000ea400000e0000 */
[----:B------:R-:W-:Y:S02]  /*4670*/  @P1 SEL R12, R12, R5, P6 ;  /* 0x000000050c0c1207 */ /* 0x000fe40003000000 */
[----:B------:R-:W-:-:S02]  /*4680*/  FSETP.NAN.AND P1, PT, R21, R21, PT ;  /* 0x000000151500720b */ /* 0x000fc40003f28000 */
[C---:B------:R-:W-:Y:S01]  /*4690*/  FSETP.NAN.AND P6, PT, R8.reuse, R8, PT ;  /* 0x000000080800720b */ /* 0x040fe20003fc8000 */
[----:B------:R-:W-:Y:S04]  /*46a0*/  @P0 STS [R11.X4], R12 ;  /* 0x0000000c0b000388 */ /* 0x000fe80000004800 */
[----:B------:R-:W-:Y:S01]  /*46b0*/  BAR.SYNC.DEFER_BLOCKING 0x0 ;  /* 0x0000000000007b1d */ /* 0x000fe20000010000 */
[----:B------:R-:W-:Y:S02]  /*46c0*/  @!P3 FSEL R21, R21, R4, P1 ;  /* 0x000000041515b208 */ /* 0x000fe40000800000 */
[----:B0-----:R-:W-:-:S03]  /*46d0*/  FSETP.GT.AND P3, PT, R8, R15, PT ;  /* 0x0000000f0800720b */ /* 0x001fc60003f64000 */
[----:B------:R-:W0:Y:S01]  /*46e0*/  SHFL.BFLY PT, R14, R21, 0x1, 0x1f ;  /* 0x0c201f00150e7f89 */ /* 0x000e2200000e0000 */
[----:B-1----:R-:W-:-:S09]  /*46f0*/  FSETP.GT.AND P1, PT, R38, R17, PT ;  /* 0x000000112600720b */ /* 0x002fd20003f24000 */
[----:B------:R-:W-:Y:S02]  /*4700*/  @!P3 SEL R8, R8, R15, P6 ;  /* 0x0000000f0808b207 */ /* 0x000fe40003000000 */
[C---:B--2---:R-:W-:Y:S02]  /*4710*/  FSETP.GT.AND P3, PT, R19.reuse, R2, PT ;  /* 0x000000021300720b */ /* 0x044fe40003f64000 */
[C---:B------:R-:W-:Y:S01]  /*4720*/  FSETP.NAN.AND P6, PT, R38.reuse, R38, PT ;  /* 0x000000262600720b */ /* 0x040fe20003fc8000 */
[----:B------:R-:W-:Y:S03]  /*4730*/  LDS R4, [RZ] ;  /* 0x00000000ff047984 */ /* 0x000fe60000000800 */
[----:B------:R-:W-:Y:S02]  /*4740*/  @!P1 SEL R38, R38, R17, P6 ;  /* 0x0000001126269207 */ /* 0x000fe40003000000 */
[----:B------:R-:W-:Y:S01]  /*4750*/  FSETP.NAN.AND P6, PT, R19, R19, PT ;  /* 0x000000131300720b */ /* 0x000fe20003fc8000 */
[----:B------:R-:W-:Y:S01]  /*4760*/  LDS R5, [0x40] ;  /* 0x00004000ff057984 */ /* 0x000fe20000000800 */
[----:B0-----:R-:W-:-:S03]  /*4770*/  FSETP.GT.AND P1, PT, R21, R14, PT ;  /* 0x0000000e1500720b */ /* 0x001fc60003f24000 */
[----:B------:R-:W-:Y:S01]  /*4780*/  LDS R6, [0x80] ;  /* 0x00008000ff067984 */ /* 0x000fe20000000800 */
[----:B------:R-:W-:Y:S02]  /*4790*/  @!P3 SEL R19, R19, R2, P6 ;  /* 0x000000021313b207 */ /* 0x000fe40003000000 */
[C---:B------:R-:W-:Y:S01]  /*47a0*/  FSETP.NAN.AND P3, PT, R21.reuse, R21, PT ;  /* 0x000000151500720b */ /* 0x040fe20003f68000 */
[----:B------:R-:W0:Y:S04]  /*47b0*/  LDS R7, [0xc0] ;  /* 0x0000c000ff077984 */ /* 0x000e280000000800 */
[----:B------:R-:W-:Y:S02]  /*47c0*/  BAR.SYNC.DEFER_BLOCKING 0x0 ;  /* 0x0000000000007b1d */ /* 0x000fe40000010000 */
[----:B------:R-:W-:-:S04]  /*47d0*/  @!P1 SEL R21, R21, R14, P3 ;  /* 0x0000000e15159207 */ /* 0x000fc80001800000 */
[----:B0-----:R-:W-:Y:S04]  /*47e0*/  STS.128 [RZ], R4 ;  /* 0x00000004ff007388 */ /* 0x001fe80000000c00 */
[----:B------:R-:W-:Y:S06]  /*47f0*/  BAR.SYNC.DEFER_BLOCKING 0x0 ;  /* 0x0000000000007b1d */ /* 0x000fec0000010000 */
[----:B------:R-:W-:Y:S04]  /*4800*/  LDS R2, [R20.X4] ;  /* 0x0000000014027984 */ /* 0x000fe80000004800 */
[----:B------:R-:W-:Y:S06]  /*4810*/  BAR.SYNC.DEFER_BLOCKING 0x0 ;  /* 0x0000000000007b1d */ /* 0x000fec0000010000 */
[----:B------:R-:W-:Y:S04]  /*4820*/  @!P4 STS [R16], R8 ;  /* 0x000000081000c388 */ /* 0x000fe80000000800 */
[----:B------:R-:W-:Y:S04]  /*4830*/  @!P4 STS [R16+0x40], R38 ;  /* 0x000040261000c388 */ /* 0x000fe80000000800 */
[----:B------:R-:W-:Y:S04]  /*4840*/  @!P4 STS [R16+0x80], R19 ;  /* 0x000080131000c388 */ /* 0x000fe80000000800 */
[----:B------:R-:W-:Y:S04]  /*4850*/  @!P4 STS [R16+0xc0], R21 ;  /* 0x0000c0151000c388 */ /* 0x000fe80000000800 */
[----:B------:R-:W-:Y:S06]  /*4860*/  BAR.SYNC.DEFER_BLOCKING 0x0 ;  /* 0x0000000000007b1d */ /* 0x000fec0000010000 */
[----:B------:R-:W0:Y:S04]  /*4870*/  @!P5 LDS R0, [R11.X4] ;  /* 0x000000000b00d984 */ /* 0x000e280000004800 */
[----:B0-----:R-:W0:Y:S01]  /*4880*/  SHFL.BFLY PT, R15, R0, 0x8, 0x1f ;  /* 0x0d001f00000f7f89 */ /* 0x001e2200000e0000 */
[----:B------:R-:W-:-:S02]  /*4890*/  FSETP.NAN.AND P3, PT, R0, R0, PT ;  /* 0x000000000000720b */ /* 0x000fc40003f68000 */
[----:B0-----:R-:W-:-:S04]  /*48a0*/  FSETP.GT.AND P1, PT, R0, R15, PT ;  /* 0x0000000f0000720b */ /* 0x001fc80003f24000 */
[----:B------:R-:W-:-:S04]  /*48b0*/  FSEL R15, R0, R15, P1 ;  /* 0x0000000f000f7208 */ /* 0x000fc80000800000 */
[----:B------:R-:W-:-:S04]  /*48c0*/  FSEL R12, R0, R15, P3 ;  /* 0x0000000f000c7208 */ /* 0x000fc80001800000 */
[C---:B------:R-:W-:Y:S01]  /*48d0*/  FSETP.NAN.AND P3, PT, R12.reuse, R12, PT ;  /* 0x0000000c0c00720b */ /* 0x040fe20003f68000 */
[----:B------:R-:W0:Y:S02]  /*48e0*/  SHFL.BFLY PT, R15, R12, 0x4, 0x1f ;  /* 0x0c801f000c0f7f89 */ /* 0x000e2400000e0000 */
[----:B0-----:R-:W-:-:S13]  /*48f0*/  FSETP.GT.AND P1, PT, R12, R15, PT ;  /* 0x0000000f0c00720b */ /* 0x001fda0003f24000 */
[----:B------:R-:W-:-:S04]  /*4900*/  @!P1 FSEL R12, R12, R15, P3 ;  /* 0x0000000f0c0c9208 */ /* 0x000fc80001800000 */
[C---:B------:R-:W-:Y:S01]  /*4910*/  FSETP.NAN.AND P3, PT, R12.reuse, R12, PT ;  /* 0x0000000c0c00720b */ /* 0x040fe20003f68000 */
[----:B------:R-:W0:Y:S02]  /*4920*/  SHFL.BFLY PT, R15, R12, 0x2, 0x1f ;  /* 0x0c401f000c0f7f89 */ /* 0x000e2400000e0000 */
[----:B0-----:R-:W-:-:S13]  /*4930*/  FSETP.GT.AND P1, PT, R12, R15, PT ;  /* 0x0000000f0c00720b */ /* 0x001fda0003f24000 */
[----:B------:R-:W-:-:S04]  /*4940*/  @!P1 FSEL R12, R12, R15, P3 ;  /* 0x0000000f0c0c9208 */ /* 0x000fc80001800000 */
[C---:B------:R-:W-:Y:S01]  /*4950*/  FSETP.NAN.AND P3, PT, R12.reuse, R12, PT ;  /* 0x0000000c0c00720b */ /* 0x040fe20003f68000 */
[----:B------:R-:W0:Y:S02]  /*4960*/  SHFL.BFLY PT, R15, R12, 0x1, 0x1f ;  /* 0x0c201f000c0f7f89 */ /* 0x000e2400000e0000 */
[----:B0-----:R-:W-:-:S13]  /*4970*/  FSETP.GT.AND P1, PT, R12, R15, PT ;  /* 0x0000000f0c00720b */ /* 0x001fda0003f24000 */
[----:B------:R-:W-:Y:S02]  /*4980*/  @!P1 SEL R12, R12, R15, P3 ;  /* 0x0000000f0c0c9207 */ /* 0x000fe40001800000 */
[----:B------:R-:W-:Y:S02]  /*4990*/  FSETP.GE.AND P3, PT, R5, RZ, PT ;  /* 0x000000ff0500720b */ /* 0x000fe40003f66000 */
[----:B------:R-:W-:Y:S01]  /*49a0*/  FSETP.GE.AND P1, PT, R6, RZ, PT ;  /* 0x000000ff0600720b */ /* 0x000fe20003f26000 */
[----:B------:R-:W-:Y:S04]  /*49b0*/  @P0 STS [R11.X4], R12 ;  /* 0x0000000c0b000388 */ /* 0x000fe80000004800 */
[----:B------:R-:W-:Y:S01]  /*49c0*/  BAR.SYNC.DEFER_BLOCKING 0x0 ;  /* 0x0000000000007b1d */ /* 0x000fe20000010000 */
[----:B------:R-:W-:-:S02]  /*49d0*/  FSETP.GE.AND P0, PT, R4, RZ, PT ;  /* 0x000000ff0400720b */ /* 0x000fc40003f06000 */
[----:B------:R-:W-:Y:S02]  /*49e0*/  FSEL R5, R5, RZ, !P3 ;  /* 0x000000ff05057208 */ /* 0x000fe40005800000 */
[----:B------:R-:W-:Y:S02]  /*49f0*/  FSEL R4, R4, RZ, !P0 ;  /* 0x000000ff04047208 */ /* 0x000fe40004000000 */
[C---:B------:R-:W-:Y:S01]  /*4a00*/  FSETP.GE.AND P0, PT, R7.reuse, RZ, PT ;  /* 0x000000ff0700720b */ /* 0x040fe20003f06000 */
[----:B------:R-:W-:Y:S01]  /*4a10*/  FADD R5, RZ, -R5 ;  /* 0x80000005ff057221 */ /* 0x000fe20000000000 */
[----:B------:R-:W-:Y:S01]  /*4a20*/  FSEL R6, R6, RZ, !P1 ;  /* 0x000000ff06067208 */ /* 0x000fe20004800000 */
[----:B------:R-:W-:Y:S01]  /*4a30*/  FADD R4, RZ, -R4 ;  /* 0x80000004ff047221 */ /* 0x000fe20000000000 */
[----:B------:R-:W-:Y:S02]  /*4a40*/  FSEL R7, R7, RZ, !P0 ;  /* 0x000000ff07077208 */ /* 0x000fe40004000000 */
[----:B------:R-:W-:Y:S01]  /*4a50*/  FSETP.NAN.AND P3, PT, R5, R5, PT ;  /* 0x000000050500720b */ /* 0x000fe20003f68000 */
[----:B------:R-:W-:Y:S01]  /*4a60*/  FADD R6, RZ, -R6 ;  /* 0x80000006ff067221 */ /* 0x000fe20000000000 */
[----:B------:R-:W-:Y:S01]  /*4a70*/  FSETP.NAN.AND P4, PT, R4, R4, PT ;  /* 0x000000040400720b */ /* 0x000fe20003f88000 */
[----:B------:R-:W-:-:S03]  /*4a80*/  FADD R7, RZ, -R7 ;  /* 0x80000007ff077221 */ /* 0x000fc60000000000 */
[----:B------:R-:W-:Y:S01]  /*4a90*/  FSETP.NAN.AND P1, PT, R6, R6, PT ;  /* 0x000000060600720b */ /* 0x000fe20003f28000 */
[----:B------:R-:W0:Y:S04]  /*4aa0*/  LDS R16, [RZ] ;  /* 0x00000000ff107984 */ /* 0x000e280000000800 */
[----:B------:R-:W-:Y:S04]  /*4ab0*/  LDS R17, [0x40] ;  /* 0x00004000ff117984 */ /* 0x000fe80000000800 */
[----:B------:R-:W1:Y:S04]  /*4ac0*/  LDS R18, [0x80] ;  /* 0x00008000ff127984 */ /* 0x000e680000000800 */
[----:B------:R-:W2:Y:S04]  /*4ad0*/  LDS R19, [0xc0] ;  /* 0x0000c000ff137984 */ /* 0x000ea80000000800 */
[----:B------:R-:W-:Y:S01]  /*4ae0*/  BAR.SYNC.DEFER_BLOCKING 0x0 ;  /* 0x0000000000007b1d */ /* 0x000fe20000010000 */
[----:B0-----:R-:W-:-:S04]  /*4af0*/  FSETP.GTU.AND P5, PT, R16, RZ, PT ;  /* 0x000000ff1000720b */ /* 0x001fc80003fac000 */
[----:B------:R-:W-:-:S04]  /*4b00*/  FSEL R15, R16, RZ, P5 ;  /* 0x000000ff100f7208 */ /* 0x000fc80002800000 */
[-C--:B------:R-:W-:Y:S02]  /*4b10*/  FSETP.GT.AND P0, PT, R4, R15.reuse, PT ;  /* 0x0000000f0400720b */ /* 0x080fe40003f04000 */
[----:B-1----:R-:W-:Y:S02]  /*4b20*/  FSETP.GTU.AND P5, PT, R18, RZ, PT ;  /* 0x000000ff1200720b */ /* 0x002fe40003fac000 */
[----:B------:R-:W-:Y:S01]  /*4b30*/  @!P4 FSEL R4, R4, R15, P0 ;  /* 0x0000000f0404c208 */ /* 0x000fe20000000000 */
[----:B--2---:R0:W-:Y:S04]  /*4b40*/  STS.128 [RZ], R16 ;  /* 0x00000010ff007388 */ /* 0x0041e80000000c00 */
[----:B------:R-:W-:Y:S01]  /*4b50*/  BAR.SYNC.DEFER_BLOCKING 0x0 ;  /* 0x0000000000007b1d */ /* 0x000fe20000010000 */
[----:B------:R-:W-:Y:S01]  /*4b60*/  FSETP.GTU.AND P4, PT, R17, RZ, PT ;  /* 0x000000ff1100720b */ /* 0x000fe20003f8c000 */
[----:B------:R-:W-:Y:S01]  /*4b70*/  FMUL R4, R4, 0.0078740157186985015869 ;  /* 0x3c01020404047820 */ /* 0x000fe20000400000 */
[----:B------:R-:W-:-:S02]  /*4b80*/  FSEL R15, R18, RZ, P5 ;  /* 0x000000ff120f7208 */ /* 0x000fc40002800000 */
[----:B------:R-:W-:Y:S02]  /*4b90*/  FSEL R8, R17, RZ, P4 ;  /* 0x000000ff11087208 */ /* 0x000fe40002000000 */
[----:B------:R-:W-:Y:S02]  /*4ba0*/  FSETP.NAN.AND P0, PT, R7, R7, PT ;  /* 0x000000070700720b */ /* 0x000fe40003f08000 */
[-C--:B------:R-:W-:Y:S01]  /*4bb0*/  FSETP.GT.AND P4, PT, R5, R8.reuse, PT ;  /* 0x000000080500720b */ /* 0x080fe20003f84000 */
[----:B0-----:R-:W-:Y:S01]  /*4bc0*/  IMAD.MOV.U32 R17, RZ, RZ, 0x3e800000 ;  /* 0x3e800000ff117424 */ /* 0x001fe200078e00ff */
[----:B------:R-:W-:Y:S02]  /*4bd0*/  FSETP.GTU.AND P6, PT, R19, RZ, PT ;  /* 0x000000ff1300720b */ /* 0x000fe40003fcc000 */
[----:B------:R-:W-:Y:S02]  /*4be0*/  FSETP.GT.AND P5, PT, R6, R15, PT ;  /* 0x0000000f0600720b */ /* 0x000fe40003fa4000 */
[----:B------:R-:W-:-:S02]  /*4bf0*/  @!P3 FSEL R5, R5, R8, P4 ;  /* 0x000000080505b208 */ /* 0x000fc40002000000 */
[----:B------:R-:W-:Y:S02]  /*4c00*/  FSEL R0, R19, RZ, P6 ;  /* 0x000000ff13007208 */ /* 0x000fe40003000000 */
[----:B------:R-:W-:Y:S01]  /*4c10*/  @!P1 FSEL R6, R6, R15, P5 ;  /* 0x0000000f06069208 */ /* 0x000fe20002800000 */
[----:B------:R-:W-:Y:S01]  /*4c20*/  FMUL R8, R5, 0.0078740157186985015869 ;  /* 0x3c01020405087820 */ /* 0x000fe20000400000 */
[C---:B------:R-:W-:Y:S02]  /*4c30*/  FSETP.GT.AND P1, PT, R4.reuse, 9.9999997473787516356e-06, PT ;  /* 0x3727c5ac0400780b */ /* 0x040fe40003f24000 */
[C---:B------:R-:W-:Y:S01]  /*4c40*/  FSETP.GT.AND P3, PT, R7.reuse, R0, PT ;  /* 0x000000000700720b */ /* 0x040fe20003f64000 */
[----:B------:R-:W0:Y:S01]  /*4c50*/  LDS R5, [R20.X4] ;  /* 0x0000000014057984 */ /* 0x000e220000004800 */
[----:B------:R-:W-:Y:S02]  /*4c60*/  FSETP.NAN.AND P4, PT, R4, R4, PT ;  /* 0x000000040400720b */ /* 0x000fe40003f88000 */
[----:B------:R-:W-:Y:S01]  /*4c70*/  @!P0 FSEL R7, R7, R0, P3 ;  /* 0x0000000007078208 */ /* 0x000fe20001800000 */
[----:B------:R-:W-:Y:S01]  /*4c80*/  FMUL R0, R6, 0.0078740157186985015869 ;  /* 0x3c01020406007820 */ /* 0x000fe20000400000 */
[----:B------:R-:W-:-:S02]  /*4c90*/  FSETP.GT.AND P3, PT, R8, 9.9999997473787516356e-06, PT ;  /* 0x3727c5ac0800780b */ /* 0x000fc40003f64000 */
[----:B------:R-:W-:Y:S01]  /*4ca0*/  FSETP.NAN.AND P5, PT, R8, R8, PT ;  /* 0x000000080800720b */ /* 0x000fe20003fa8000 */
[----:B------:R-:W-:Y:S01]  /*4cb0*/  FMUL R12, R7, 0.0078740157186985015869 ;  /* 0x3c010204070c7820 */ /* 0x000fe20000400000 */
[----:B------:R-:W-:Y:S02]  /*4cc0*/  FSETP.GT.AND P0, PT, R0, 9.9999997473787516356e-06, PT ;  /* 0x3727c5ac0000780b */ /* 0x000fe40003f04000 */
[----:B------:R-:W-:Y:S02]  /*4cd0*/  @!P1 FSEL R4, R4, 9.9999997473787516356e-06, P4 ;  /* 0x3727c5ac04049808 */ /* 0x000fe40002000000 */
[----:B------:R-:W-:Y:S02]  /*4ce0*/  FSETP.NAN.AND P6, PT, R0, R0, PT ;  /* 0x000000000000720b */ /* 0x000fe40003fc8000 */
[----:B------:R-:W-:Y:S02]  /*4cf0*/  FSETP.GT.AND P4, PT, |R4|, 8.50705917302346158658e+37, PT ;  /* 0x7e8000000400780b */ /* 0x000fe40003f84200 */
[----:B------:R-:W-:-:S02]  /*4d00*/  FSETP.GT.AND P1, PT, R12, 9.9999997473787516356e-06, PT ;  /* 0x3727c5ac0c00780b */ /* 0x000fc40003f24000 */
[----:B------:R-:W-:Y:S02]  /*4d10*/  @!P3 FSEL R8, R8, 9.9999997473787516356e-06, P5 ;  /* 0x3727c5ac0808b808 */ /* 0x000fe40002800000 */
[----:B------:R-:W-:Y:S02]  /*4d20*/  FSETP.GEU.AND P3, PT, |R4|, 1.175494350822287508e-38, PT ;  /* 0x008000000400780b */ /* 0x000fe40003f6e200 */
[----:B------:R-:W-:Y:S02]  /*4d30*/  @!P0 FSEL R0, R0, 9.9999997473787516356e-06, P6 ;  /* 0x3727c5ac00008808 */ /* 0x000fe40003000000 */
[----:B------:R-:W-:Y:S02]  /*4d40*/  FSETP.GT.AND P0, PT, |R8|, 8.50705917302346158658e+37, PT ;  /* 0x7e8000000800780b */ /* 0x000fe40003f04200 */
[----:B------:R-:W-:Y:S01]  /*4d50*/  FSETP.NAN.AND P5, PT, R12, R12, PT ;  /* 0x0000000c0c00720b */ /* 0x000fe20003fa8000 */
[----:B------:R-:W-:Y:S01]  /*4d60*/  @P4 FMUL R4, R4, 0.25 ;  /* 0x3e80000004044820 */ /* 0x000fe20000400000 */
[----:B------:R-:W-:-:S02]  /*4d70*/  FSEL R7, R17, 1, P4 ;  /* 0x3f80000011077808 */ /* 0x000fc40002000000 */
[----:B------:R-:W-:Y:S02]  /*4d80*/  @!P1 FSEL R12, R12, 9.9999997473787516356e-06, P5 ;  /* 0x3727c5ac0c0c9808 */ /* 0x000fe40002800000 */
[----:B------:R-:W-:Y:S01]  /*4d90*/  FSETP.GEU.AND P5, PT, |R8|, 1.175494350822287508e-38, PT ;  /* 0x008000000800780b */ /* 0x000fe20003fae200 */
[----:B------:R-:W-:Y:S01]  /*4da0*/  @!P3 FMUL R4, R4, 16777216 ;  /* 0x4b8000000404b820 */ /* 0x000fe20000400000 */
[----:B------:R-:W-:Y:S01]  /*4db0*/  FSETP.GT.AND P1, PT, |R0|, 8.50705917302346158658e+37, PT ;  /* 0x7e8000000000780b */ /* 0x000fe20003f24200 */
[----:B------:R-:W-:Y:S01]  /*4dc0*/  @!P3 FMUL R7, R7, 16777216 ;  /* 0x4b8000000707b820 */ /* 0x000fe20000400000 */
[----:B------:R-:W-:Y:S01]  /*4dd0*/  FSETP.GT.AND P6, PT, |R12|, 8.50705917302346158658e+37, PT ;  /* 0x7e8000000c00780b */ /* 0x000fe20003fc4200 */
[----:B------:R-:W-:Y:S01]  /*4de0*/  @P0 FMUL R8, R8, 0.25 ;  /* 0x3e80000008080820 */ /* 0x000fe20000400000 */
[----:B------:R-:W-:Y:S01]  /*4df0*/  FSEL R15, R17, 1, P0 ;  /* 0x3f800000110f7808 */ /* 0x000fe20000000000 */
[----:B------:R-:W1:Y:S01]  /*4e00*/  MUFU.RCP R4, R4 ;  /* 0x0000000400047308 */ /* 0x000e620000001000 */
[----:B------:R-:W-:-:S02]  /*4e10*/  LOP3.LUT P0, RZ, R11, 0x1fc, RZ, 0xc0, !PT ;  /* 0x000001fc0bff7812 */ /* 0x000fc4000780c0ff */
[----:B------:R-:W-:Y:S02]  /*4e20*/  FSETP.GEU.AND P4, PT, |R0|, 1.175494350822287508e-38, PT ;  /* 0x008000000000780b */ /* 0x000fe40003f8e200 */
[----:B------:R-:W-:Y:S01]  /*4e30*/  FSETP.GEU.AND P3, PT, |R12|, 1.175494350822287508e-38, PT ;  /* 0x008000000c00780b */ /* 0x000fe20003f6e200 */
[----:B------:R-:W-:Y:S01]  /*4e40*/  @!P5 FMUL R8, R8, 16777216 ;  /* 0x4b8000000808d820 */ /* 0x000fe20000400000 */
[----:B------:R-:W-:Y:S01]  /*4e50*/  ISETP.LT.AND P0, PT, R10, 0xe10, !P0 ;  /* 0x00000e100a00780c */ /* 0x000fe20004701270 */
[----:B------:R-:W-:Y:S01]  /*4e60*/  @P1 FMUL R0, R0, 0.25 ;  /* 0x3e80000000001820 */ /* 0x000fe20000400000 */
[----:B0-----:R-:W-:Y:S01]  /*4e70*/  F2FP.BF16.PACK_AB R2, R5, R2 ;  /* 0x000000020502723e */ /* 0x001fe200000010ff */
[----:B------:R-:W-:Y:S01]  /*4e80*/  @P6 FMUL R12, R12, 0.25 ;  /* 0x3e8000000c0c6820 */ /* 0x000fe20000400000 */
[----:B------:R-:W-:Y:S01]  /*4e90*/  FSEL R5, R17, 1, P1 ;  /* 0x3f80000011057808 */ /* 0x000fe20000800000 */
[----:B------:R-:W0:Y:S01]  /*4ea0*/  MUFU.RCP R8, R8 ;  /* 0x0000000800087308 */ /* 0x000e220000001000 */
[----:B------:R-:W-:Y:S01]  /*4eb0*/  PRMT R18, R2, 0x7632, R18 ;  /* 0x0000763202127816 */ /* 0x000fe20000000012 */
[----:B------:R-:W-:Y:S01]  /*4ec0*/  @!P5 FMUL R15, R15, 16777216 ;  /* 0x4b8000000f0fd820 */ /* 0x000fe20000400000 */
[----:B------:R-:W-:Y:S01]  /*4ed0*/  FSEL R17, R17, 1, P6 ;  /* 0x3f80000011117808 */ /* 0x000fe20003000000 */
[----:B-1----:R-:W-:Y:S01]  /*4ee0*/  FMUL R14, R4, R7 ;  /* 0x00000007040e7220 */ /* 0x002fe20000400000 */
[-C--:B------:R-:W-:Y:S01]  /*4ef0*/  IMAD.WIDE R6, R10, R13.reuse, c[0x0][0x1b0] ;  /* 0x00006c000a067625 */ /* 0x080fe200078e020d */
[----:B------:R-:W-:Y:S01]  /*4f00*/  @!P4 FMUL R0, R0, 16777216 ;  /* 0x4b8000000000c820 */ /* 0x000fe20000400000 */
[----:B------:R-:W-:Y:S01]  /*4f10*/  @!P3 FMUL R12, R12, 16777216 ;  /* 0x4b8000000c0cb820 */ /* 0x000fe20000400000 */
[----:B------:R-:W-:Y:S01]  /*4f20*/  @!P4 FMUL R5, R5, 16777216 ;  /* 0x4b8000000505c820 */ /* 0x000fe20000400000 */
[----:B------:R-:W-:Y:S01]  /*4f30*/  IMAD.WIDE R10, R10, R13, c[0x0][0x1b8] ;  /* 0x00006e000a0a7625 */ /* 0x000fe200078e020d */
[----:B------:R1:W-:Y:S01]  /*4f40*/  @P0 STG.E.U16 [R6.64], R2 ;  /* 0x0000000206000986 */ /* 0x0003e2000c101504 */
[----:B------:R-:W-:Y:S01]  /*4f50*/  @!P3 FMUL R17, R17, 16777216 ;  /* 0x4b8000001111b820 */ /* 0x000fe20000400000 */
[----:B------:R-:W2:Y:S02]  /*4f60*/  MUFU.RCP R0, R0 ;  /* 0x0000000000007308 */ /* 0x000ea40000001000 */
[----:B------:R-:W-:Y:S01]  /*4f70*/  @P0 STG.E.U16 [R10.64], R18 ;  /* 0x000000120a000986 */ /* 0x000fe2000c101504 */
[----:B0-----:R-:W-:-:S03]  /*4f80*/  FMUL R8, R8, R15 ;  /* 0x0000000f08087220 */ /* 0x001fc60000400000 */
[----:B------:R-:W-:Y:S06]  /*4f90*/  BAR.SYNC.DEFER_BLOCKING 0x0 ;  /* 0x0000000000007b1d */ /* 0x000fec0000010000 */
[----:B------:R-:W0:Y:S01]  /*4fa0*/  MUFU.RCP R12, R12 ;  /* 0x0000000c000c7308 */ /* 0x000e220000001000 */
[----:B--2---:R-:W-:Y:S01]  /*4fb0*/  FMUL R0, R0, R5 ;  /* 0x0000000500007220 */ /* 0x004fe20000400000 */
[----:B------:R-:W-:Y:S01]  /*4fc0*/  IMAD.WIDE R4, R3, R13, c[0x0][0x1a8] ;  /* 0x00006a0003047625 */ /* 0x000fe200078e020d */
[----:B0-----:R-:W-:Y:S01]  /*4fd0*/  FMUL R12, R12, R17 ;  /* 0x000000110c0c7220 */ /* 0x001fe20000400000 */
[----:B------:R-:W-:Y:S01]  /*4fe0*/  STS [RZ], R14 ;  /* 0x0000000eff007388 */ /* 0x000fe20000000800 */
[----:B------:R-:W-:-:S03]  /*4ff0*/  CS2R R16, SRZ ;  /* 0x0000000000107805 */ /* 0x000fc6000001ff00 */
[----:B------:R-:W-:Y:S04]  /*5000*/  STS [0x8], R8 ;  /* 0x00000808ff007388 */ /* 0x000fe80000000800 */
[----:B------:R0:W-:Y:S04]  /*5010*/  STS [0x10], R0 ;  /* 0x00001000ff007388 */ /* 0x0001e80000000800 */
[----:B------:R-:W-:Y:S04]  /*5020*/  STS [0x18], R12 ;  /* 0x0000180cff007388 */ /* 0x000fe80000000800 */
[----:B------:R-:W-:Y:S06]  /*5030*/  BAR.SYNC.DEFER_BLOCKING 0x0 ;  /* 0x0000000000007b1d */ /* 0x000fec0000010000 */
[----:B------:R-:W1:Y:S01]  /*5040*/  @!P2 LDG.E.EF.64 R16, [R4.64] ;  /* 0x000000040410a981 */ /* 0x000e62000c0e1b00 */
[----:B------:R-:W-:Y:S03]  /*5050*/  BSSY B0, `(.L_x_3) ;  /* 0x0000039000007945 */ /* 0x000fe60003800000 */
[----:B------:R-:W2:Y:S01]  /*5060*/  LDS R9, [R9.X8] ;  /* 0x0000000009097984 */ /* 0x000ea20000008800 */
[C---:B-1----:R-:W-:Y:S01]  /*5070*/  PRMT R2, R16.reuse, 0x7632, R2 ;  /* 0x0000763210027816 */ /* 0x042fe20000000002 */
[----:B------:R-:W-:-:S02]  /*5080*/  IMAD.U32 R16, R16, 0x10000, RZ ;  /* 0x0001000010107824 */ /* 0x000fc400078e00ff */
[C---:B0-----:R-:W-:Y:S01]  /*5090*/  IMAD.U32 R0, R17.reuse, 0x10000, RZ ;  /* 0x0001000011007824 */ /* 0x041fe200078e00ff */
[----:B------:R-:W-:Y:S01]  /*50a0*/  PRMT R17, R17, 0x7632, R17 ;  /* 0x0000763211117816 */ /* 0x000fe20000000011 */
[C---:B--2---:R-:W-:Y:S01]  /*50b0*/  FMUL R16, R9.reuse, R16 ;  /* 0x0000001009107220 */ /* 0x044fe20000400000 */
[----:B------:R-:W-:Y:S01]  /*50c0*/  IMAD.U32 R2, R2, 0x10000, RZ ;  /* 0x0001000002027824 */ /* 0x000fe200078e00ff */
[----:B------:R-:W-:Y:S02]  /*50d0*/  FMUL R6, R9, R0 ;  /* 0x0000000009067220 */ /* 0x000fe40000400000 */
[----:B------:R-:W-:Y:S01]  /*50e0*/  IMAD.U32 R0, R17, 0x10000, RZ ;  /* 0x0001000011007824 */ /* 0x000fe200078e00ff */
[C---:B------:R-:W-:Y:S01]  /*50f0*/  FMUL R2, R9.reuse, R2 ;  /* 0x0000000209027220 */ /* 0x040fe20000400000 */
[----:B------:R-:W0:Y:S02]  /*5100*/  FRND R16, R16 ;  /* 0x0000001000107307 */ /* 0x000e240000201000 */
[----:B------:R-:W-:-:S06]  /*5110*/  FMUL R0, R9, R0 ;  /* 0x0000000009007220 */ /* 0x000fcc0000400000 */
[----:B------:R-:W1:Y:S08]  /*5120*/  FRND R2, R2 ;  /* 0x0000000200027307 */ /* 0x000e700000201000 */
[----:B------:R-:W2:Y:S01]  /*5130*/  FRND R6, R6 ;  /* 0x0000000600067307 */ /* 0x000ea20000201000 */
[C---:B0-----:R-:W-:Y:S02]  /*5140*/  FSETP.GT.AND P1, PT, R16.reuse, -127, PT ;  /* 0xc2fe00001000780b */ /* 0x041fe40003f24000 */
[----:B------:R-:W-:-:S05]  /*5150*/  FSETP.NAN.AND P4, PT, R16, R16, PT ;  /* 0x000000101000720b */ /* 0x000fca0003f88000 */
[----:B------:R-:W0:Y:S01]  /*5160*/  FRND R0, R0 ;  /* 0x0000000000007307 */ /* 0x000e220000201000 */
[----:B-1----:R-:W-:-:S05]  /*5170*/  FSETP.GT.AND P3, PT, R2, -127, PT ;  /* 0xc2fe00000200780b */ /* 0x002fca0003f64000 */
[----:B------:R-:W-:Y:S02]  /*5180*/  @!P1 FSEL R16, R16, -127, P4 ;  /* 0xc2fe000010109808 */ /* 0x000fe40002000000 */
[----:B--2---:R-:W-:Y:S02]  /*5190*/  FSETP.GT.AND P0, PT, R6, -127, PT ;  /* 0xc2fe00000600780b */ /* 0x004fe40003f04000 */
[C---:B------:R-:W-:Y:S01]  /*51a0*/  FSETP.NAN.AND P4, PT, R2.reuse, R2, PT ;  /* 0x000000020200720b */ /* 0x040fe20003f88000 */
[----:B------:R-:W-:Y:S03]  /*51b0*/  F2I.S16.TRUNC.NTZ R8, R16 ;  /* 0x0000001000087305 */ /* 0x000fe6000020e900 */
[----:B------:R-:W-:Y:S02]  /*51c0*/  @!P3 FSEL R2, R2, -127, P4 ;  /* 0xc2fe00000202b808 */ /* 0x000fe40002000000 */
[----:B0-----:R-:W-:-:S02]  /*51d0*/  FSETP.GT.AND P1, PT, R0, -127, PT ;  /* 0xc2fe00000000780b */ /* 0x001fc40003f24000 */
[----:B------:R-:W-:Y:S01]  /*51e0*/  FSETP.NAN.AND P3, PT, R6, R6, PT ;  /* 0x000000060600720b */ /* 0x000fe20003f68000 */
[----:B------:R-:W0:Y:S01]  /*51f0*/  F2I.S16.TRUNC.NTZ R7, R2 ;  /* 0x0000000200077305 */ /* 0x000e22000020e900 */
[----:B------:R-:W-:Y:S02]  /*5200*/  FSETP.GEU.AND P6, PT, R2, 127, PT ;  /* 0x42fe00000200780b */ /* 0x000fe40003fce000 */
[----:B------:R-:W-:Y:S02]  /*5210*/  @!P0 FSEL R6, R6, -127, P3 ;  /* 0xc2fe000006068808 */ /* 0x000fe40001800000 */
[----:B------:R-:W-:Y:S02]  /*5220*/  FSETP.NAN.AND P0, PT, R0, R0, PT ;  /* 0x000000000000720b */ /* 0x000fe40003f08000 */
[----:B------:R-:W-:Y:S01]  /*5230*/  FSETP.GEU.AND P4, PT, R16, 127, PT ;  /* 0x42fe00001000780b */ /* 0x000fe20003f8e000 */
[----:B------:R-:W1:Y:S01]  /*5240*/  F2I.S16.TRUNC.NTZ R11, R6 ;  /* 0x00000006000b7305 */ /* 0x000e62000020e900 */
[----:B------:R-:W-:-:S02]  /*5250*/  FSETP.NAN.AND P5, PT, R2, R2, PT ;  /* 0x000000020200720b */ /* 0x000fc40003fa8000 */
[----:B------:R-:W-:Y:S02]  /*5260*/  @!P1 FSEL R0, R0, -127, P0 ;  /* 0xc2fe000000009808 */ /* 0x000fe40000000000 */
[----:B------:R-:W-:Y:S02]  /*5270*/  FSETP.GEU.AND P1, PT, R6, 127, PT ;  /* 0x42fe00000600780b */ /* 0x000fe40003f2e000 */
[----:B------:R-:W-:Y:S01]  /*5280*/  FSETP.GEU.AND P0, PT, R0, 127, PT ;  /* 0x42fe00000000780b */ /* 0x000fe20003f0e000 */
[----:B------:R-:W2:Y:S01]  /*5290*/  F2I.S16.TRUNC.NTZ R10, R0 ;  /* 0x00000000000a7305 */ /* 0x000ea2000020e900 */
[----:B0-----:R-:W-:Y:S02]  /*52a0*/  LOP3.LUT R7, R7, 0xffff, RZ, 0xc0, !PT ;  /* 0x0000ffff07077812 */ /* 0x001fe400078ec0ff */
[----:B------:R-:W-:Y:S02]  /*52b0*/  FSETP.NAN.AND P3, PT, R16, R16, PT ;  /* 0x000000101000720b */ /* 0x000fe40003f68000 */
[----:B------:R-:W-:-:S02]  /*52c0*/  @P6 SEL R7, R7, 0x7f, P5 ;  /* 0x0000007f07076807 */ /* 0x000fc40002800000 */
[----:B------:R-:W-:Y:S02]  /*52d0*/  FSETP.NAN.AND P5, PT, R6, R6, PT ;  /* 0x000000060600720b */ /* 0x000fe40003fa8000 */
[----:B------:R-:W-:Y:S02]  /*52e0*/  FSETP.NAN.AND P6, PT, R0, R0, PT ;  /* 0x000000000000720b */ /* 0x000fe40003fc8000 */
[----:B------:R-:W-:Y:S02]  /*52f0*/  LOP3.LUT R8, R8, 0xffff, RZ, 0xc0, !PT ;  /* 0x0000ffff08087812 */ /* 0x000fe400078ec0ff */
[----:B-1----:R-:W-:Y:S02]  /*5300*/  LOP3.LUT R11, R11, 0xffff, RZ, 0xc0, !PT ;  /* 0x0000ffff0b0b7812 */ /* 0x002fe400078ec0ff */
[----:B------:R-:W-:Y:S02]  /*5310*/  @P4 SEL R8, R8, 0x7f, P3 ;  /* 0x0000007f08084807 */ /* 0x000fe40001800000 */
[----:B--2---:R-:W-:-:S02]  /*5320*/  LOP3.LUT R10, R10, 0xffff, RZ, 0xc0, !PT ;  /* 0x0000ffff0a0a7812 */ /* 0x004fc400078ec0ff */
[----:B------:R-:W-:Y:S02]  /*5330*/  @P1 SEL R11, R11, 0x7f, P5 ;  /* 0x0000007f0b0b1807 */ /* 0x000fe40002800000 */
[----:B------:R-:W-:Y:S02]  /*5340*/  @P0 SEL R10, R10, 0x7f, P6 ;  /* 0x0000007f0a0a0807 */ /* 0x000fe40003000000 */
[----:B------:R-:W-:Y:S02]  /*5350*/  PRMT R15, R8, 0x3340, R7 ;  /* 0x00003340080f7816 */ /* 0x000fe40000000007 */
[----:B------:R-:W-:Y:S02]  /*5360*/  IADD3 R6, P0, R3, c[0x0][0x1c0], RZ ;  /* 0x0000700003067a10 */ /* 0x000fe40007f1e0ff */
[----:B------:R-:W-:Y:S02]  /*5370*/  PRMT R10, R11, 0x3340, R10 ;  /* 0x000033400b0a7816 */ /* 0x000fe4000000000a */
[----:B------:R-:W-:-:S02]  /*5380*/  LEA.HI.X.SX32 R7, R3, c[0x0][0x1c4], 0x1, P0 ;  /* 0x0000710003077a11 */ /* 0x000fc400000f0eff */
[----:B------:R-:W-:Y:S02]  /*5390*/  PRMT R15, R15, 0x5410, R10 ;  /* 0x000054100f0f7816 */ /* 0x000fe4000000000a */
[----:B------:R-:W-:-:S03]  /*53a0*/  CS2R R10, SRZ ;  /* 0x00000000000a7805 */ /* 0x000fc6000001ff00 */
[----:B------:R0:W-:Y:S01]  /*53b0*/  @!P2 STG.E [R6.64], R15 ;  /* 0x0000000f0600a986 */ /* 0x0001e2000c101904 */
[----:B------:R-:W-:Y:S05]  /*53c0*/  @P2 BRA `(.L_x_4) ;  /* 0x0000001000002947 */ /* 0x000fea0003800000 */
[----:B------:R1:W5:Y:S02]  /*53d0*/  LDG.E.EF.64 R10, [R4.64+0x400] ;  /* 0x00040004040a7981 */ /* 0x000364000c0e1b00 */
.L_x_4:
[----:B------:R-:W-:Y:S05]  /*53e0*/  BSYNC B0 ;  /* 0x0000000000007941 */ /* 0x000fea0003800000 */
.L_x_3:
[C---:B-----5:R-:W-:Y:S01]  /*53f0*/  IMAD.U32 R0, R11.reuse, 0x10000, RZ ;  /* 0x000100000b007824 */ /* 0x060fe200078e00ff */
[----:B------:R-:W-:-:S03]  /*5400*/  PRMT R11, R11, 0x7632, R11 ;  /* 0x000076320b0b7816 */ /* 0x000fc6000000000b */
[----:B-1----:R-:W-:Y:S01]  /*5410*/  FMUL R4, R9, R0 ;  /* 0x0000000009047220 */ /* 0x002fe20000400000 */
[C---:B------:R-:W-:Y:S01]  /*5420*/  IMAD.U32 R0, R10.reuse, 0x10000, RZ ;  /* 0x000100000a007824 */ /* 0x040fe200078e00ff */
[----:B------:R-:W-:-:S03]  /*5430*/  PRMT R10, R10, 0x7632, R10 ;  /* 0x000076320a0a7816 */ /* 0x000fc6000000000a */
[----:B------:R-:W-:Y:S01]  /*5440*/  FMUL R2, R9, R0 ;  /* 0x0000000009027220 */ /* 0x000fe20000400000 */
[----:B------:R-:W1:Y:S01]  /*5450*/  FRND R4, R4 ;  /* 0x0000000400047307 */ /* 0x000e620000201000 */
[----:B------:R-:W-:Y:S02]  /*5460*/  IMAD.U32 R0, R11, 0x10000, RZ ;  /* 0x000100000b007824 */ /* 0x000fe400078e00ff */
[----:B------:R-:W-:Y:S02]  /*5470*/  IMAD.U32 R10, R10, 0x10000, RZ ;  /* 0x000100000a0a7824 */ /* 0x000fe400078e00ff */
[C---:B------:R-:W-:Y:S02]  /*5480*/  FMUL R0, R9.reuse, R0 ;  /* 0x0000000009007220 */ /* 0x040fe40000400000 */
[----:B------:R-:W-:Y:S01]  /*5490*/  FMUL R10, R9, R10 ;  /* 0x0000000a090a7220 */ /* 0x000fe20000400000 */
[----:B------:R-:W2:Y:S08]  /*54a0*/  FRND R2, R2 ;  /* 0x0000000200027307 */ /* 0x000eb00000201000 */
[----:B------:R-:W3:Y:S01]  /*54b0*/  FRND R0, R0 ;  /* 0x0000000000007307 */ /* 0x000ee20000201000 */
[----:B-1----:R-:W-:-:S02]  /*54c0*/  FSETP.GT.AND P3, PT, R4, -127, PT ;  /* 0xc2fe00000400780b */ /* 0x002fc40003f64000 */
[----:B------:R-:W-:-:S05]  /*54d0*/  FSETP.NAN.AND P4, PT, R4, R4, PT ;  /* 0x000000040400720b */ /* 0x000fca0003f88000 */
[----:B------:R-:W1:Y:S01]  /*54e0*/  FRND R10, R10 ;  /* 0x0000000a000a7307 */ /* 0x000e620000201000 */
[----:B--2---:R-:W-:-:S05]  /*54f0*/  FSETP.GT.AND P1, PT, R2, -127, PT ;  /* 0xc2fe00000200780b */ /* 0x004fca0003f24000 */
[----:B------:R-:W-:Y:S02]  /*5500*/  @!P3 FSEL R4, R4, -127, P4 ;  /* 0xc2fe00000404b808 */ /* 0x000fe40002000000 */
[----:B---3--:R-:W-:Y:S02]  /*5510*/  FSETP.GT.AND P0, PT, R0, -127, PT ;  /* 0xc2fe00000000780b */ /* 0x008fe40003f04000 */
[----:B------:R-:W-:Y:S01]  /*5520*/  FSETP.NAN.AND P4, PT, R2, R2, PT ;  /* 0x000000020200720b */ /* 0x000fe20003f88000 */
[----:B------:R-:W2:Y:S01]  /*5530*/  F2I.S16.TRUNC.NTZ R12, R4 ;  /* 0x00000004000c7305 */ /* 0x000ea2000020e900 */
[----:B------:R-:W-:Y:S02]  /*5540*/  FSETP.GEU.AND P6, PT, R4, 127, PT ;  /* 0x42fe00000400780b */ /* 0x000fe40003fce000 */
[----:B------:R-:W-:Y:S02]  /*5550*/  @!P1 FSEL R2, R2, -127, P4 ;  /* 0xc2fe000002029808 */ /* 0x000fe40002000000 */
[----:B-1----:R-:W-:-:S02]  /*5560*/  FSETP.GT.AND P3, PT, R10, -127, PT ;  /* 0xc2fe00000a00780b */ /* 0x002fc40003f64000 */
[----:B------:R-:W-:Y:S01]  /*5570*/  FSETP.NAN.AND P1, PT, R0, R0, PT ;  /* 0x000000000000720b */ /* 0x000fe20003f28000 */
[----:B------:R-:W1:Y:S01]  /*5580*/  F2I.S16.TRUNC.NTZ R8, R2 ;  /* 0x0000000200087305 */ /* 0x000e62000020e900 */
[----:B------:R-:W-:Y:S02]  /*5590*/  FSETP.NAN.AND P5, PT, R4, R4, PT ;  /* 0x000000040400720b */ /* 0x000fe40003fa8000 */
[----:B------:R-:W-:Y:S02]  /*55a0*/  @!P0 FSEL R0, R0, -127, P1 ;  /* 0xc2fe000000008808 */ /* 0x000fe40000800000 */
[----:B------:R-:W-:Y:S02]  /*55b0*/  FSETP.NAN.AND P0, PT, R10, R10, PT ;  /* 0x0000000a0a00720b */ /* 0x000fe40003f08000 */
[----:B------:R-:W-:Y:S01]  /*55c0*/  FSETP.NAN.AND P4, PT, R2, R2, PT ;  /* 0x000000020200720b */ /* 0x000fe20003f88000 */
[----:B------:R-:W3:Y:S01]  /*55d0*/  F2I.S16.TRUNC.NTZ R11, R0 ;  /* 0x00000000000b7305 */ /* 0x000ee2000020e900 */
[----:B--2---:R-:W-:-:S02]  /*55e0*/  LOP3.LUT R12, R12, 0xffff, RZ, 0xc0, !PT ;  /* 0x0000ffff0c0c7812 */ /* 0x004fc400078ec0ff */
[----:B------:R-:W-:Y:S02]  /*55f0*/  @!P3 FSEL R10, R10, -127, P0 ;  /* 0xc2fe00000a0ab808 */ /* 0x000fe40000000000 */
[----:B------:R-:W-:Y:S02]  /*5600*/  FSETP.GEU.AND P0, PT, R2, 127, PT ;  /* 0x42fe00000200780b */ /* 0x000fe40003f0e000 */
[----:B------:R-:W-:Y:S01]  /*5610*/  FSETP.GEU.AND P3, PT, R0, 127, PT ;  /* 0x42fe00000000780b */ /* 0x000fe20003f6e000 */
[----:B------:R-:W2:Y:S01]  /*5620*/  F2I.S16.TRUNC.NTZ R5, R10 ;  /* 0x0000000a00057305 */ /* 0x000ea2000020e900 */
[----:B------:R-:W-:Y:S02]  /*5630*/  FSETP.GEU.AND P1, PT, R10, 127, PT ;  /* 0x42fe00000a00780b */ /* 0x000fe40003f2e000 */
[----:B------:R-:W-:Y:S02]  /*5640*/  @P6 SEL R12, R12, 0x7f, P5 ;  /* 0x0000007f0c0c6807 */ /* 0x000fe40002800000 */
[----:B------:R-:W-:-:S02]  /*5650*/  FSETP.NAN.AND P6, PT, R0, R0, PT ;  /* 0x000000000000720b */ /* 0x000fc40003fc8000 */
[----:B------:R-:W-:Y:S02]  /*5660*/  FSETP.NAN.AND P5, PT, R10, R10, PT ;  /* 0x0000000a0a00720b */ /* 0x000fe40003fa8000 */
[----:B-1----:R-:W-:Y:S02]  /*5670*/  LOP3.LUT R8, R8, 0xffff, RZ, 0xc0, !PT ;  /* 0x0000ffff08087812 */ /* 0x002fe400078ec0ff */
[----:B---3--:R-:W-:Y:S02]  /*5680*/  LOP3.LUT R11, R11, 0xffff, RZ, 0xc0, !PT ;  /* 0x0000ffff0b0b7812 */ /* 0x008fe400078ec0ff */
[----:B------:R-:W-:Y:S02]  /*5690*/  @P0 SEL R8, R8, 0x7f, P4 ;  /* 0x0000007f08080807 */ /* 0x000fe40002000000 */
[----:B------:R-:W-:Y:S02]  /*56a0*/  @P3 SEL R11, R11, 0x7f, P6 ;  /* 0x0000007f0b0b3807 */ /* 0x000fe40003000000 */
[----:B--2---:R-:W-:-:S02]  /*56b0*/  LOP3.LUT R5, R5, 0xffff, RZ, 0xc0, !PT ;  /* 0x0000ffff05057812 */ /* 0x004fc400078ec0ff */
[----:B------:R-:W-:Y:S02]  /*56c0*/  PRMT R11, R12, 0x3340, R11 ;  /* 0x000033400c0b7816 */ /* 0x000fe4000000000b */
[----:B------:R-:W-:Y:S02]  /*56d0*/  @P1 SEL R5, R5, 0x7f, P5 ;  /* 0x0000007f05051807 */ /* 0x000fe40002800000 */
[----:B------:R-:W-:Y:S02]  /*56e0*/  IADD3 R0, R3, 0x400, RZ ;  /* 0x0000040003007810 */ /* 0x000fe40007ffe0ff */
[----:B------:R-:W-:-:S03]  /*56f0*/  PRMT R8, R8, 0x3340, R5 ;  /* 0x0000334008087816 */ /* 0x000fc60000000005 */
[----:B------:R-:W-:Y:S01]  /*5700*/  IMAD.WIDE R4, R0, R13, c[0x0][0x1a8] ;  /* 0x00006a0000047625 */ /* 0x000fe200078e020d */
[----:B0-----:R-:W-:Y:S02]  /*5710*/  PRMT R15, R8, 0x5410, R11 ;  /* 0x00005410080f7816 */ /* 0x001fe4000000000b */
[----:B------:R-:W-:-:S03]  /*5720*/  CS2R R10, SRZ ;  /* 0x00000000000a7805 */ /* 0x000fc6000001ff00 */
[----:B------:R0:W-:Y:S04]  /*5730*/  @!P2 STG.E [R6.64+0x200], R15 ;  /* 0x0002000f0600a986 */ /* 0x0001e8000c101904 */
[----:B------:R-:W2:Y:S02]  /*5740*/  @!P2 LDG.E.EF.64 R10, [R4.64] ;  /* 0x00000004040aa981 */ /* 0x000ea4000c0e1b00 */
[C---:B--2---:R-:W-:Y:S01]  /*5750*/  IMAD.U32 R2, R10.reuse, 0x10000, RZ ;  /* 0x000100000a027824 */ /* 0x044fe200078e00ff */
[----:B------:R-:W-:-:S03]  /*5760*/  PRMT R10, R10, 0x7632, R10 ;  /* 0x000076320a0a7816 */ /* 0x000fc6000000000a */
[----:B------:R-:W-:Y:S01]  /*5770*/  FMUL R8, R9, R2 ;  /* 0x0000000209087220 */ /* 0x000fe20000400000 */
[C---:B------:R-:W-:Y:S01]  /*5780*/  IMAD.U32 R2, R11.reuse, 0x10000, RZ ;  /* 0x000100000b027824 */ /* 0x040fe200078e00ff */
[----:B------:R-:W-:Y:S01]  /*5790*/  PRMT R11, R11, 0x7632, R11 ;  /* 0x000076320b0b7816 */ /* 0x000fe2000000000b */
[----:B------:R-:W-:Y:S02]  /*57a0*/  IMAD.U32 R10, R10, 0x10000, RZ ;  /* 0x000100000a0a7824 */ /* 0x000fe400078e00ff */
[C---:B------:R-:W-:Y:S01]  /*57b0*/  FMUL R12, R9.reuse, R2 ;  /* 0x00000002090c7220 */ /* 0x040fe20000400000 */
[----:B------:R-:W1:Y:S01]  /*57c0*/  FRND R8, R8 ;  /* 0x0000000800087307 */ /* 0x000e620000201000 */
[----:B------:R-:W-:Y:S01]  /*57d0*/  FMUL R10, R9, R10 ;  /* 0x0000000a090a7220 */ /* 0x000fe20000400000 */
[----:B------:R-:W-:-:S04]  /*57e0*/  IMAD.U32 R2, R11, 0x10000, RZ ;  /* 0x000100000b027824 */ /* 0x000fc800078e00ff */
[----:B------:R-:W-:Y:S02]  /*57f0*/  FMUL R2, R9, R2 ;  /* 0x0000000209027220 */ /* 0x000fe40000400000 */
        /* <DEDUP_REMOVED lines=14> */
[----:B0-----:R-:W0:Y:S01]  /*58e0*/  F2I.S16.TRUNC.NTZ R7, R12 ;  /* 0x0000000c00077305 */ /* 0x001e22000020e900 */
[----:B------:R-:W-:Y:S02]  /*58f0*/  FSETP.GEU.AND P4, PT, R12, 127, PT ;  /* 0x42fe00000c00780b */ /* 0x000fe40003f8e000 */
[----:B------:R-:W-:Y:S02]  /*5900*/  @!P0 FSEL R10, R10, -127, P3 ;  /* 0xc2fe00000a0a8808 */ /* 0x000fe40001800000 */
[----:B------:R-:W-:Y:S02]  /*5910*/  FSETP.NAN.AND P0, PT, R2, R2, PT ;  /* 0x000000020200720b */ /* 0x000fe40003f08000 */
[----:B------:R-:W-:Y:S01]  /*5920*/  FSETP.NAN.AND P5, PT, R8, R8, PT ;  /* 0x000000080800720b */ /* 0x000fe20003fa8000 */
[----:B------:R1:W3:Y:S01]  /*5930*/  F2I.S16.TRUNC.NTZ R4, R10 ;  /* 0x0000000a00047305 */ /* 0x0002e2000020e900 */
[----:B--2---:R-:W-:-:S02]  /*5940*/  LOP3.LUT R5, R5, 0xffff, RZ, 0xc0, !PT ;  /* 0x0000ffff05057812 */ /* 0x004fc400078ec0ff */
[----:B------:R-:W-:Y:S02]  /*5950*/  @!P1 FSEL R2, R2, -127, P0 ;  /* 0xc2fe000002029808 */ /* 0x000fe40000000000 */
[----:B------:R-:W-:Y:S02]  /*5960*/  FSETP.GEU.AND P1, PT, R10, 127, PT ;  /* 0x42fe00000a00780b */ /* 0x000fe40003f2e000 */
[----:B------:R-:W-:Y:S01]  /*5970*/  FSETP.GEU.AND P0, PT, R2, 127, PT ;  /* 0x42fe00000200780b */ /* 0x000fe20003f0e000 */
[----:B------:R-:W2:Y:S01]  /*5980*/  F2I.S16.TRUNC.NTZ R6, R2 ;  /* 0x0000000200067305 */ /* 0x000ea2000020e900 */
[----:B------:R-:W-:Y:S02]  /*5990*/  @P6 SEL R5, R5, 0x7f, P5 ;  /* 0x0000007f05056807 */ /* 0x000fe40002800000 */
[----:B------:R-:W-:Y:S02]  /*59a0*/  FSETP.NAN.AND P3, PT, R12, R12, PT ;  /* 0x0000000c0c00720b */ /* 0x000fe40003f68000 */
[----:B------:R-:W-:-:S02]  /*59b0*/  FSETP.NAN.AND P5, PT, R10, R10, PT ;  /* 0x0000000a0a00720b */ /* 0x000fc40003fa8000 */
[----:B------:R-:W-:Y:S01]  /*59c0*/  FSETP.NAN.AND P6, PT, R2, R2, PT ;  /* 0x000000020200720b */ /* 0x000fe20003fc8000 */
[----:B-1----:R-:W-:Y:S01]  /*59d0*/  CS2R R10, SRZ ;  /* 0x00000000000a7805 */ /* 0x002fe2000001ff00 */
[----:B0-----:R-:W-:Y:S02]  /*59e0*/  LOP3.LUT R7, R7, 0xffff, RZ, 0xc0, !PT ;  /* 0x0000ffff07077812 */ /* 0x001fe400078ec0ff */
[----:B---3--:R-:W-:Y:S02]  /*59f0*/  LOP3.LUT R4, R4, 0xffff, RZ, 0xc0, !PT ;  /* 0x0000ffff04047812 */ /* 0x008fe400078ec0ff */
[----:B------:R-:W-:Y:S02]  /*5a00*/  @P4 SEL R7, R7, 0x7f, P3 ;  /* 0x0000007f07074807 */ /* 0x000fe40001800000 */
[----:B------:R-:W-:Y:S02]  /*5a10*/  @P1 SEL R4, R4, 0x7f, P5 ;  /* 0x0000007f04041807 */ /* 0x000fe40002800000 */
[----:B--2---:R-:W-:-:S02]  /*5a20*/  LOP3.LUT R6, R6, 0xffff, RZ, 0xc0, !PT ;  /* 0x0000ffff06067812 */ /* 0x004fc400078ec0ff */
[----:B------:R-:W-:Y:S02]  /*5a30*/  PRMT R4, R5, 0x3340, R4 ;  /* 0x0000334005047816 */ /* 0x000fe40000000004 */
[----:B------:R-:W-:Y:S02]  /*5a40*/  @P0 SEL R6, R6, 0x7f, P6 ;  /* 0x0000007f06060807 */ /* 0x000fe40003000000 */
[----:B------:R-:W-:Y:S02]  /*5a50*/  IADD3 R2, R3, 0x600, RZ ;  /* 0x0000060003027810 */ /* 0x000fe40007ffe0ff */
[----:B------:R-:W-:Y:S02]  /*5a60*/  PRMT R7, R7, 0x3340, R6 ;  /* 0x0000334007077816 */ /* 0x000fe40000000006 */
[----:B------:R-:W-:Y:S02]  /*5a70*/  IADD3 R6, P0, R0, c[0x0][0x1c0], RZ ;  /* 0x0000700000067a10 */ /* 0x000fe40007f1e0ff */
[----:B------:R-:W-:Y:S01]  /*5a80*/  PRMT R15, R4, 0x5410, R7 ;  /* 0x00005410040f7816 */ /* 0x000fe20000000007 */
[----:B------:R-:W-:Y:S01]  /*5a90*/  IMAD.WIDE R4, R2, R13, c[0x0][0x1a8] ;  /* 0x00006a0002047625 */ /* 0x000fe200078e020d */
[----:B------:R-:W-:-:S05]  /*5aa0*/  LEA.HI.X.SX32 R7, R0, c[0x0][0x1c4], 0x1, P0 ;  /* 0x0000710000077a11 */ /* 0x000fca00000f0eff */
[----:B------:R0:W-:Y:S04]  /*5ab0*/  @!P2 STG.E [R6.64], R15 ;  /* 0x0000000f0600a986 */ /* 0x0001e8000c101904 */
        /* <DEDUP_REMOVED lines=56> */
[----:B------:R-:W2:Y:S01]  /*5e40*/  @!P2 LDG.E.EF.64 R10, [R4.64] ;  /* 0x00000004040aa981 */ /* 0x000ea2000c0e1b00 */
[----:B------:R-:W-:Y:S01]  /*5e50*/  BSSY B0, `(.L_x_5) ;  /* 0x000003a000007945 */ /* 0x000fe20003800000 */
[C---:B--2---:R-:W-:Y:S01]  /*5e60*/  PRMT R2, R10.reuse, 0x7632, R2 ;  /* 0x000076320a027816 */ /* 0x044fe20000000002 */
[----:B------:R-:W-:-:S04]  /*5e70*/  IMAD.U32 R10, R10, 0x10000, RZ ;  /* 0x000100000a0a7824 */ /* 0x000fc800078e00ff */
[----:B------:R-:W-:Y:S01]  /*5e80*/  IMAD.U32 R2, R2, 0x10000, RZ ;  /* 0x0001000002027824 */ /* 0x000fe200078e00ff */
[----:B------:R-:W-:-:S03]  /*5e90*/  FMUL R10, R9, R10 ;  /* 0x0000000a090a7220 */ /* 0x000fc60000400000 */
[----:B------:R-:W-:Y:S01]  /*5ea0*/  FMUL R8, R9, R2 ;  /* 0x0000000209087220 */ /* 0x000fe20000400000 */
[C---:B------:R-:W-:Y:S01]  /*5eb0*/  IMAD.U32 R2, R11.reuse, 0x10000, RZ ;  /* 0x000100000b027824 */ /* 0x040fe200078e00ff */
[----:B------:R-:W-:Y:S01]  /*5ec0*/  PRMT R11, R11, 0x7632, R11 ;  /* 0x000076320b0b7816 */ /* 0x000fe2000000000b */
[----:B------:R-:W1:Y:S02]  /*5ed0*/  FRND R10, R10 ;  /* 0x0000000a000a7307 */ /* 0x000e640000201000 */
[----:B0-----:R-:W-:Y:S02]  /*5ee0*/  FMUL R6, R9, R2 ;  /* 0x0000000209067220 */ /* 0x001fe40000400000 */
[----:B------:R-:W-:-:S04]  /*5ef0*/  IMAD.U32 R2, R11, 0x10000, RZ ;  /* 0x000100000b027824 */ /* 0x000fc800078e00ff */
[----:B------:R-:W0:Y:S01]  /*5f00*/  FRND R8, R8 ;  /* 0x0000000800087307 */ /* 0x000e220000201000 */
[----:B------:R-:W-:-:S07]  /*5f10*/  FMUL R2, R9, R2 ;  /* 0x0000000209027220 */ /* 0x000fce0000400000 */
[----:B------:R-:W2:Y:S01]  /*5f20*/  FRND R6, R6 ;  /* 0x0000000600067307 */ /* 0x000ea20000201000 */
[C---:B-1----:R-:W-:Y:S02]  /*5f30*/  FSETP.GT.AND P1, PT, R10.reuse, -127, PT ;  /* 0xc2fe00000a00780b */ /* 0x042fe40003f24000 */
[----:B------:R-:W-:-:S05]  /*5f40*/  FSETP.NAN.AND P4, PT, R10, R10, PT ;  /* 0x0000000a0a00720b */ /* 0x000fca0003f88000 */
[----:B------:R-:W1:Y:S01]  /*5f50*/  FRND R2, R2 ;  /* 0x0000000200027307 */ /* 0x000e620000201000 */
[----:B0-----:R-:W-:-:S05]  /*5f60*/  FSETP.GT.AND P3, PT, R8, -127, PT ;  /* 0xc2fe00000800780b */ /* 0x001fca0003f64000 */
[----:B------:R-:W-:Y:S02]  /*5f70*/  @!P1 FSEL R10, R10, -127, P4 ;  /* 0xc2fe00000a0a9808 */ /* 0x000fe40002000000 */
[----:B--2---:R-:W-:Y:S02]  /*5f80*/  FSETP.GT.AND P0, PT, R6, -127, PT ;  /* 0xc2fe00000600780b */ /* 0x004fe40003f04000 */
[C---:B------:R-:W-:Y:S01]  /*5f90*/  FSETP.NAN.AND P4, PT, R8.reuse, R8, PT ;  /* 0x000000080800720b */ /* 0x040fe20003f88000 */
[----:B------:R-:W-:Y:S03]  /*5fa0*/  F2I.S16.TRUNC.NTZ R5, R10 ;  /* 0x0000000a00057305 */ /* 0x000fe6000020e900 */
[----:B------:R-:W-:Y:S02]  /*5fb0*/  @!P3 FSEL R8, R8, -127, P4 ;  /* 0xc2fe00000808b808 */ /* 0x000fe40002000000 */
[----:B-1----:R-:W-:-:S02]  /*5fc0*/  FSETP.GT.AND P1, PT, R2, -127, PT ;  /* 0xc2fe00000200780b */ /* 0x002fc40003f24000 */
        /* <DEDUP_REMOVED lines=11> */
[----:B------:R1:W2:Y:S01]  /*6080*/  F2I.S16.TRUNC.NTZ R7, R2 ;  /* 0x0000000200077305 */ /* 0x0002a2000020e900 */
[----:B0-----:R-:W-:Y:S02]  /*6090*/  LOP3.LUT R4, R4, 0xffff, RZ, 0xc0, !PT ;  /* 0x0000ffff04047812 */ /* 0x001fe400078ec0ff */
[----:B------:R-:W-:Y:S02]  /*60a0*/  FSETP.NAN.AND P3, PT, R10, R10, PT ;  /* 0x0000000a0a00720b */ /* 0x000fe40003f68000 */
[----:B------:R-:W-:-:S02]  /*60b0*/  @P6 SEL R4, R4, 0x7f, P5 ;  /* 0x0000007f04046807 */ /* 0x000fc40002800000 */
[----:B------:R-:W-:Y:S02]  /*60c0*/  FSETP.NAN.AND P6, PT, R2, R2, PT ;  /* 0x000000020200720b */ /* 0x000fe40003fc8000 */
[----:B------:R-:W-:Y:S02]  /*60d0*/  LOP3.LUT R5, R5, 0xffff, RZ, 0xc0, !PT ;  /* 0x0000ffff05057812 */ /* 0x000fe400078ec0ff */
[----:B------:R-:W-:Y:S02]  /*60e0*/  FSETP.NAN.AND P5, PT, R6, R6, PT ;  /* 0x000000060600720b */ /* 0x000fe40003fa8000 */
        /* <DEDUP_REMOVED lines=10> */
[----:B------:R-:W-:Y:S02]  /*6190*/  IADD3 R0, R3, 0xa00, RZ ;  /* 0x00000a0003007810 */ /* 0x000fe40007ffe0ff */
[----:B------:R-:W-:Y:S01]  /*61a0*/  CS2R R2, SRZ ;  /* 0x0000000000027805 */ /* 0x000fe2000001ff00 */
[----:B------:R0:W-:Y:S01]  /*61b0*/  @!P2 STG.E [R4.64], R11 ;  /* 0x0000000b0400a986 */ /* 0x0001e2000c101904 */
[----:B------:R-:W-:Y:S05]  /*61c0*/  @P2 BRA `(.L_x_6) ;  /* 0x0000002000002947 */ /* 0x000fea0003800000 */
[----:B------:R-:W-:-:S06]  /*61d0*/  IMAD.WIDE R2, R0, R13, c[0x0][0x1a8] ;  /* 0x00006a0000027625 */ /* 0x000fcc00078e020d */
[----:B------:R-:W5:Y:S02]  /*61e0*/  LDG.E.EF.64 R2, [R2.64] ;  /* 0x0000000402027981 */ /* 0x000f64000c0e1b00 */
.L_x_6:
[----:B------:R-:W-:Y:S05]  /*61f0*/  BSYNC B0 ;  /* 0x0000000000007941 */ /* 0x000fea0003800000 */
.L_x_5:
[C---:B0----5:R-:W-:Y:S01]  /*6200*/  PRMT R4, R2.reuse, 0x7632, R4 ;  /* 0x0000763202047816 */ /* 0x061fe20000000004 */
[----:B------:R-:W-:-:S04]  /*6210*/  IMAD.U32 R2, R2, 0x10000, RZ ;  /* 0x0001000002027824 */ /* 0x000fc800078e00ff */
[----:B------:R-:W-:Y:S01]  /*6220*/  FMUL R5, R9, R2 ;  /* 0x0000000209057220 */ /* 0x000fe20000400000 */
[----:B------:R-:W-:Y:S02]  /*6230*/  IMAD.U32 R4, R4, 0x10000, RZ ;  /* 0x0001000004047824 */ /* 0x000fe400078e00ff */
[C---:B------:R-:W-:Y:S01]  /*6240*/  IMAD.U32 R2, R3.reuse, 0x10000, RZ ;  /* 0x0001000003027824 */ /* 0x040fe200078e00ff */
[----:B------:R-:W-:Y:S01]  /*6250*/  PRMT R3, R3, 0x7632, R3 ;  /* 0x0000763203037816 */ /* 0x000fe20000000003 */
[C---:B------:R-:W-:Y:S01]  /*6260*/  FMUL R4, R9.reuse, R4 ;  /* 0x0000000409047220 */ /* 0x040fe20000400000 */
[----:B------:R-:W0:Y:S01]  /*6270*/  FRND R5, R5 ;  /* 0x0000000500057307 */ /* 0x000e220000201000 */
[----:B------:R-:W-:Y:S02]  /*6280*/  FMUL R6, R9, R2 ;  /* 0x0000000209067220 */ /* 0x000fe40000400000 */
[----:B------:R-:W-:-:S04]  /*6290*/  IMAD.U32 R2, R3, 0x10000, RZ ;  /* 0x0001000003027824 */ /* 0x000fc800078e00ff */
[----:B------:R-:W-:Y:S01]  /*62a0*/  FMUL R2, R9, R2 ;  /* 0x0000000209027220 */ /* 0x000fe20000400000 */
[----:B------:R-:W1:Y:S08]  /*62b0*/  FRND R4, R4 ;  /* 0x0000000400047307 */ /* 0x000e700000201000 */
[----:B------:R-:W2:Y:S01]  /*62c0*/  FRND R6, R6 ;  /* 0x0000000600067307 */ /* 0x000ea20000201000 */
[----:B0-----:R-:W-:-:S02]  /*62d0*/  FSETP.GT.AND P1, PT, R5, -127, PT ;  /* 0xc2fe00000500780b */ /* 0x001fc40003f24000 */
        /* <DEDUP_REMOVED lines=33> */
[C---:B------:R-:W-:Y:S02]  /*64f0*/  IADD3 R2, P0, R0.reuse, c[0x0][0x1c0], RZ ;  /* 0x0000700000027a10 */ /* 0x040fe40007f1e0ff */
[----:B------:R-:W-:Y:S02]  /*6500*/  PRMT R8, R9, 0x3340, R8 ;  /* 0x0000334009087816 */ /* 0x000fe40000000008 */
[----:B------:R-:W-:-:S02]  /*6510*/  LEA.HI.X.SX32 R3, R0, c[0x0][0x1c4], 0x1, P0 ;  /* 0x0000710000037a11 */ /* 0x000fc400000f0eff */
[----:B------:R-:W-:Y:S01]  /*6520*/  PRMT R5, R5, 0x5410, R8 ;  /* 0x0000541005057816 */ /* 0x000fe20000000008 */
[----:B------:R-:W-:Y:S06]  /*6530*/  @P2 EXIT ;  /* 0x000000000000294d */ /* 0x000fec0003800000 */
[----:B------:R-:W-:Y:S01]  /*6540*/  STG.E [R2.64], R5 ;  /* 0x0000000502007986 */ /* 0x000fe2000c101904 */
[----:B------:R-:W-:Y:S05]  /*6550*/  EXIT ;  /* 0x000000000000794d */ /* 0x000fea0003800000 */
.L_x_7:
[----:B------:R-:W-:-:S00]  /*6560*/  BRA `(.L_x_7) ;  /* 0xfffffff000007947 */ /* 0x000fc0000383ffff */
[----:B------:R-:W-:-:S00]  /*6570*/  NOP ;  /* 0x0000000000007918 */ /* 0x000fc00000000000 */
        /* <DEDUP_REMOVED lines=8> */
.L_x_8:


//--------------------- .nv.global.init           --------------------------
	.section	.nv.global.init,"aw",@progbits
.nv.global.init:
	.type		_$_str,@object
	.size		_$_str,(.L_0 - _$_str)
_$_str:
        /*0000*/ 	.byte	0x5f, 0x5f, 0x43, 0x55, 0x44, 0x41, 0x5f, 0x46, 0x54, 0x5a, 0x00
.L_0:


//--------------------- .nv.shared.triton_red_fused__to_copy_add_amax_amin_clamp_mul_native_layer_norm_reciprocal_10 --------------------------
	.section	.nv.shared.triton_red_fused__to_copy_add_amax_amin_clamp_mul_native_layer_norm_reciprocal_10,"aw",@nobits
	.sectionflags	@""
	.align	16
